	.target	sm_100a

	.elftype	@"ET_EXEC"


//--------------------- .note.nv.tkinfo           --------------------------
	.section	.note.nv.tkinfo,"",@"SHT_NOTE"
	.sectionflags	@"SHF_NOTE_NV_TKINFO"
	.tkinfo
        /*0018*/ 	.word	0x00000081
        /*0030*/ 	.string	""
        /*0030*/ 	.string	"ptxas-blackwell"
        /*0030*/ 	.string	"Cuda compilation tools, release 12.9, V12.9.86"
        /*0030*/ 	.string	"Build cuda_12.9.r12.9/compiler.36037853_0"
        /*0030*/ 	.string	"-v  -suppress-debug-info  -lineinfo  -arch sm_100a "



//--------------------- .note.nv.cuver            --------------------------
	.section	.note.nv.cuver,"",@"SHT_NOTE"
	.sectionflags	@"SHF_NOTE_NV_CUVER"
        /*0018*/ 	.short	0x0001
        /*001a*/ 	.short	0x0064
        /*001c*/ 	.short	0x0001
        /*001e*/ 	.short	0x0000
        /*0020*/ 	.short	0x0001
        /*0022*/ 	.short	0x0000


//--------------------- .nv.info                  --------------------------
	.section	.nv.info,"",@"SHT_CUDA_INFO"
	.align	4


	//----- nvinfo : EIATTR_REGCOUNT
	.align		4
        /*0000*/ 	.byte	0x04, 0x2f
        /*0002*/ 	.short	(.L_4 - .L_3)
	.align		4
.L_3:
        /*0004*/ 	.word	index@(gluon_tcgen05)
        /*0008*/ 	.word	0x00000027


	//----- nvinfo : EIATTR_FRAME_SIZE
	.align		4
.L_4:
        /*000c*/ 	.byte	0x04, 0x11
        /*000e*/ 	.short	(.L_6 - .L_5)
	.align		4
.L_5:
        /*0010*/ 	.word	index@($__internal_2_$__cuda_sm10x_tcgen05_guardrail_trap_unallocated_columns_being_dealloced)
        /*0014*/ 	.word	0x00000000


	//----- nvinfo : EIATTR_FRAME_SIZE
	.align		4
.L_6:
        /*0018*/ 	.byte	0x04, 0x11
        /*001a*/ 	.short	(.L_8 - .L_7)
	.align		4
.L_7:
        /*001c*/ 	.word	index@($__internal_1_$__cuda_sm10x_tcgen05_guardrail_trap_phase_invalid_during_alloc)
        /*0020*/ 	.word	0x00000000


	//----- nvinfo : EIATTR_FRAME_SIZE
	.align		4
.L_8:
        /*0024*/ 	.byte	0x04, 0x11
        /*0026*/ 	.short	(.L_10 - .L_9)
	.align		4
.L_9:
        /*0028*/ 	.word	index@($__internal_0_$__cuda_sm10x_tcgen05_guardrail_trap_col_being_dealloced_not_returned_by_alloc)
        /*002c*/ 	.word	0x00000000


	//----- nvinfo : EIATTR_FRAME_SIZE
	.align		4
.L_10:
        /*0030*/ 	.byte	0x04, 0x11
        /*0032*/ 	.short	(.L_12 - .L_11)
	.align		4
.L_11:
        /*0034*/ 	.word	index@(gluon_tcgen05)
        /*0038*/ 	.word	0x00000000


	//----- nvinfo : EIATTR_MIN_STACK_SIZE
	.align		4
.L_12:
        /*003c*/ 	.byte	0x04, 0x12
        /*003e*/ 	.short	(.L_14 - .L_13)
	.align		4
.L_13:
        /*0040*/ 	.word	index@(gluon_tcgen05)
        /*0044*/ 	.word	0x00000000
.L_14:


//--------------------- .nv.info.gluon_tcgen05    --------------------------
	.section	.nv.info.gluon_tcgen05,"",@"SHT_CUDA_INFO"
	.sectionflags	@""
	.align	4


	//----- nvinfo : EIATTR_CUDA_API_VERSION
	.align		4
        /*0000*/ 	.byte	0x04, 0x37
        /*0002*/ 	.short	(.L_16 - .L_15)
.L_15:
        /*0004*/ 	.word	0x00000081


	//----- nvinfo : EIATTR_KPARAM_INFO
	.align		4
.L_16:
        /*0008*/ 	.byte	0x04, 0x17
        /*000a*/ 	.short	(.L_18 - .L_17)
.L_17:
        /*000c*/ 	.word	0x00000000
        /*0010*/ 	.short	0x000a
        /*0012*/ 	.short	0x0048
        /*0014*/ 	.byte	0x00, 0xf4, 0x21, 0x00


	//----- nvinfo : EIATTR_KPARAM_INFO
	.align		4
.L_18:
        /*0018*/ 	.byte	0x04, 0x17
        /*001a*/ 	.short	(.L_20 - .L_19)
.L_19:
        /*001c*/ 	.word	0x00000000
        /*0020*/ 	.short	0x0009
        /*0022*/ 	.short	0x0040
        /*0024*/ 	.byte	0x00, 0xf4, 0x21, 0x00


	//----- nvinfo : EIATTR_KPARAM_INFO
	.align		4
.L_20:
        /*0028*/ 	.byte	0x04, 0x17
        /*002a*/ 	.short	(.L_22 - .L_21)
.L_21:
        /*002c*/ 	.word	0x00000000
        /*0030*/ 	.short	0x0008
        /*0032*/ 	.short	0x0038
        /*0034*/ 	.byte	0x00, 0xf0, 0x21, 0x00


	//----- nvinfo : EIATTR_KPARAM_INFO
	.align		4
.L_22:
        /*0038*/ 	.byte	0x04, 0x17
        /*003a*/ 	.short	(.L_24 - .L_23)
.L_23:
        /*003c*/ 	.word	0x00000000
        /*0040*/ 	.short	0x0007
        /*0042*/ 	.short	0x0030
        /*0044*/ 	.byte	0x00, 0xf0, 0x21, 0x00


	//----- nvinfo : EIATTR_KPARAM_INFO
	.align		4
.L_24:
        /*0048*/ 	.byte	0x04, 0x17
        /*004a*/ 	.short	(.L_26 - .L_25)
.L_25:
        /*004c*/ 	.word	0x00000000
        /*0050*/ 	.short	0x0006
        /*0052*/ 	.short	0x0028
        /*0054*/ 	.byte	0x00, 0xf0, 0x21, 0x00


	//----- nvinfo : EIATTR_KPARAM_INFO
	.align		4
.L_26:
        /*0058*/ 	.byte	0x04, 0x17
        /*005a*/ 	.short	(.L_28 - .L_27)
.L_27:
        /*005c*/ 	.word	0x00000000
        /*0060*/ 	.short	0x0005
        /*0062*/ 	.short	0x0020
        /*0064*/ 	.byte	0x00, 0xf0, 0x11, 0x00


	//----- nvinfo : EIATTR_KPARAM_INFO
	.align		4
.L_28:
        /*0068*/ 	.byte	0x04, 0x17
        /*006a*/ 	.short	(.L_30 - .L_29)
.L_29:
        /*006c*/ 	.word	0x00000000
        /*0070*/ 	.short	0x0004
        /*0072*/ 	.short	0x001c
        /*0074*/ 	.byte	0x00, 0xf0, 0x11, 0x00


	//----- nvinfo : EIATTR_KPARAM_INFO
	.align		4
.L_30:
        /*0078*/ 	.byte	0x04, 0x17
        /*007a*/ 	.short	(.L_32 - .L_31)
.L_31:
        /*007c*/ 	.word	0x00000000
        /*0080*/ 	.short	0x0003
        /*0082*/ 	.short	0x0018
        /*0084*/ 	.byte	0x00, 0xf0, 0x11, 0x00


	//----- nvinfo : EIATTR_KPARAM_INFO
	.align		4
.L_32:
        /*0088*/ 	.byte	0x04, 0x17
        /*008a*/ 	.short	(.L_34 - .L_33)
.L_33:
        /*008c*/ 	.word	0x00000000
        /*0090*/ 	.short	0x0002
        /*0092*/ 	.short	0x0010
        /*0094*/ 	.byte	0x00, 0xf4, 0x21, 0x00


	//----- nvinfo : EIATTR_KPARAM_INFO
	.align		4
.L_34:
        /*0098*/ 	.byte	0x04, 0x17
        /*009a*/ 	.short	(.L_36 - .L_35)
.L_35:
        /*009c*/ 	.word	0x00000000
        /*00a0*/ 	.short	0x0001
        /*00a2*/ 	.short	0x0008
        /*00a4*/ 	.byte	0x00, 0xf4, 0x21, 0x00


	//----- nvinfo : EIATTR_KPARAM_INFO
	.align		4
.L_36:
        /*00a8*/ 	.byte	0x04, 0x17
        /*00aa*/ 	.short	(.L_38 - .L_37)
.L_37:
        /*00ac*/ 	.word	0x00000000
        /*00b0*/ 	.short	0x0000
        /*00b2*/ 	.short	0x0000
        /*00b4*/ 	.byte	0x00, 0xf4, 0x21, 0x00


	//----- nvinfo : EIATTR_AT_ENTRY_FRAGMENTS
	.align		4
.L_38:
        /*00b8*/ 	.byte	0x04, 0x4f
        /*00ba*/ 	.short	(.L_40 - .L_39)


	//   ....[0]....
.L_39:
        /*00bc*/ 	.word	0x00000004


	//----- nvinfo : EIATTR_RESERVED_SMEM_USED
	.align		4
.L_40:
        /*00c0*/ 	.byte	0x01, 0x41
	.zero		2


	//----- nvinfo : EIATTR_SPARSE_MMA_MASK
	.align		4
        /*00c4*/ 	.byte	0x03, 0x50
        /*00c6*/ 	.short	0x0000


	//----- nvinfo : EIATTR_TCGEN05_1CTA_USED
	.align		4
        /*00c8*/ 	.byte	0x01, 0x51
	.zero		2


	//----- nvinfo : EIATTR_MAXREG_COUNT
	.align		4
        /*00cc*/ 	.byte	0x03, 0x1b
        /*00ce*/ 	.short	0x00ff


	//----- nvinfo : EIATTR_NUM_BARRIERS
	.align		4
        /*00d0*/ 	.byte	0x02, 0x4c
        /*00d2*/ 	.byte	0x01
	.zero		1


	//----- nvinfo : EIATTR_INT_WARP_WIDE_INSTR_OFFSETS
	.align		4
        /*00d4*/ 	.byte	0x04, 0x31
        /*00d6*/ 	.short	(.L_42 - .L_41)


	//   ....[0]....
.L_41:
        /*00d8*/ 	.word	0x000016a0


	//   ....[1]....
        /*00dc*/ 	.word	0x000016c0


	//   ....[2]....
        /*00e0*/ 	.word	0x00001740


	//   ....[3]....
        /*00e4*/ 	.word	0x00001850


	//   ....[4]....
        /*00e8*/ 	.word	0x00001860


	//   ....[5]....
        /*00ec*/ 	.word	0x00001910


	//   ....[6]....
        /*00f0*/ 	.word	0x00001920


	//   ....[7]....
        /*00f4*/ 	.word	0x00001ad0


	//   ....[8]....
        /*00f8*/ 	.word	0x00001ae0


	//   ....[9]....
        /*00fc*/ 	.word	0x00001c00


	//   ....[10]....
        /*0100*/ 	.word	0x00001c10


	//   ....[11]....
        /*0104*/ 	.word	0x00001c50


	//   ....[12]....
        /*0108*/ 	.word	0x00001c90


	//   ....[13]....
        /*010c*/ 	.word	0x00001dd0


	//   ....[14]....
        /*0110*/ 	.word	0x00001de0


	//   ....[15]....
        /*0114*/ 	.word	0x00002060


	//   ....[16]....
        /*0118*/ 	.word	0x00002070


	//   ....[17]....
        /*011c*/ 	.word	0x000023d0


	//   ....[18]....
        /*0120*/ 	.word	0x00002420


	//----- nvinfo : EIATTR_COOP_GROUP_MASK_REGIDS
	.align		4
.L_42:
        /*0124*/ 	.byte	0x04, 0x29
        /*0126*/ 	.short	(.L_44 - .L_43)


	//   ....[0]....
.L_43:
        /*0128*/ 	.word	0xffffffff


	//   ....[1]....
        /*012c*/ 	.word	0xffffffff


	//   ....[2]....
        /*0130*/ 	.word	0xffffffff


	//   ....[3]....
        /*0134*/ 	.word	0xffffffff


	//   ....[4]....
        /*0138*/ 	.word	0xffffffff


	//   ....[5]....
        /*013c*/ 	.word	0xffffffff


	//   ....[6]....
        /*0140*/ 	.word	0xffffffff


	//   ....[7]....
        /*0144*/ 	.word	0xffffffff


	//   ....[8]....
        /*0148*/ 	.word	0xffffffff


	//   ....[9]....
        /*014c*/ 	.word	0xffffffff


	//----- nvinfo : EIATTR_COOP_GROUP_INSTR_OFFSETS
	.align		4
.L_44:
        /*0150*/ 	.byte	0x04, 0x28
        /*0152*/ 	.short	(.L_46 - .L_45)


	//   ....[0]....
.L_45:
        /*0154*/ 	.word	0x00000050


	//   ....[1]....
        /*0158*/ 	.word	0x00000310


	//   ....[2]....
        /*015c*/ 	.word	0x000004f0


	//   ....[3]....
        /*0160*/ 	.word	0x00000980


	//   ....[4]....
        /*0164*/ 	.word	0x00000ac0


	//   ....[5]....
        /*0168*/ 	.word	0x00000fa0


	//   ....[6]....
        /*016c*/ 	.word	0x000010e0


	//   ....[7]....
        /*0170*/ 	.word	0x00001530


	//   ....[8]....
        /*0174*/ 	.word	0x00002260


	//   ....[9]....
        /*0178*/ 	.word	0x000024d0


	//----- nvinfo : EIATTR_VRC_CTA_INIT_COUNT
	.align		4
.L_46:
        /*017c*/ 	.byte	0x02, 0x4a
        /*017e*/ 	.byte	0x80
	.zero		1


	//----- nvinfo : EIATTR_MBARRIER_INSTR_OFFSETS
	.align		4
        /*0180*/ 	.byte	0x04, 0x39
        /*0182*/ 	.short	(.L_48 - .L_47)


	//   ....[0]....
.L_47:
        /*0184*/ 	.word	0x00001760
        /*0188*/ 	.word	0x000000ff
        /*018c*/ 	.word	0x00003000
        /*0190*/ 	.short	0x0100
        /*0192*/ 	.byte	0x08
	.zero		1


	//   ....[1]....
        /*0194*/ 	.word	0x00001770
        /*0198*/ 	.word	0x000000ff
        /*019c*/ 	.word	0x00003010
        /*01a0*/ 	.short	0x0100
        /*01a2*/ 	.byte	0x08
	.zero		1


	//   ....[2]....
        /*01a4*/ 	.word	0x000019f0
        /*01a8*/ 	.word	0x000000ff
        /*01ac*/ 	.word	0x00003000
        /*01b0*/ 	.short	0x010a
        /*01b2*/ 	.byte	0x08
	.zero		1


	//   ....[3]....
        /*01b4*/ 	.word	0x00001b30
        /*01b8*/ 	.word	0x000000ff
        /*01bc*/ 	.word	0x00003010
        /*01c0*/ 	.short	0x010a
        /*01c2*/ 	.byte	0x08
	.zero		1


	//   ....[4]....
        /*01c4*/ 	.word	0x00001d10
        /*01c8*/ 	.word	0x000000ff
        /*01cc*/ 	.word	0x00003000
        /*01d0*/ 	.short	0x010a
        /*01d2*/ 	.byte	0x08
	.zero		1


	//   ....[5]....
        /*01d4*/ 	.word	0x00001e20
        /*01d8*/ 	.word	0x000000ff
        /*01dc*/ 	.word	0x00003010
        /*01e0*/ 	.short	0x010a
        /*01e2*/ 	.byte	0x08
	.zero		1


	//   ....[6]....
        /*01e4*/ 	.word	0x00001ee0
        /*01e8*/ 	.word	0x000000ff
        /*01ec*/ 	.word	0x00003000
        /*01f0*/ 	.short	0x0108
        /*01f2*/ 	.byte	0x08
	.zero		1


	//   ....[7]....
        /*01f4*/ 	.word	0x00001ef0
        /*01f8*/ 	.word	0x000000ff
        /*01fc*/ 	.word	0x00003010
        /*0200*/ 	.short	0x0108
        /*0202*/ 	.byte	0x08
	.zero		1


	//   ....[8]....
        /*0204*/ 	.word	0x000024f0
        /*0208*/ 	.word	0x000000ff
        /*020c*/ 	.word	0x00003000
        /*0210*/ 	.short	0x010a
        /*0212*/ 	.byte	0x08
	.zero		1


	//   ....[9]....
        /*0214*/ 	.word	0x00002520
        /*0218*/ 	.word	0x000000ff
        /*021c*/ 	.word	0x00003010
        /*0220*/ 	.short	0x010a
        /*0222*/ 	.byte	0x08
	.zero		1


	//   ....[10]....
        /*0224*/ 	.word	0x00002550
        /*0228*/ 	.word	0x000000ff
        /*022c*/ 	.word	0x00003000
        /*0230*/ 	.short	0x010a
        /*0232*/ 	.byte	0x08
	.zero		1


	//   ....[11]....
        /*0234*/ 	.word	0x00002580
        /*0238*/ 	.word	0x000000ff
        /*023c*/ 	.word	0x00003010
        /*0240*/ 	.short	0x010a
        /*0242*/ 	.byte	0x08
	.zero		1


	//----- nvinfo : EIATTR_NUM_MBARRIERS
	.align		4
.L_48:
        /*0244*/ 	.byte	0x03, 0x38
        /*0246*/ 	.short	0x0002


	//----- nvinfo : EIATTR_EXIT_INSTR_OFFSETS
	.align		4
        /*0248*/ 	.byte	0x04, 0x1c
        /*024a*/ 	.short	(.L_50 - .L_49)


	//   ....[0]....
.L_49:
        /*024c*/ 	.word	0x000024e0


	//----- nvinfo : EIATTR_REQNTID
	.align		4
.L_50:
        /*0250*/ 	.byte	0x04, 0x10
        /*0252*/ 	.short	(.L_52 - .L_51)
.L_51:
        /*0254*/ 	.word	0x00000100
        /*0258*/ 	.word	0x00000001
        /*025c*/ 	.word	0x00000001


	//----- nvinfo : EIATTR_CRS_STACK_SIZE
	.align		4
.L_52:
        /*0260*/ 	.byte	0x04, 0x1e
        /*0262*/ 	.short	(.L_54 - .L_53)
.L_53:
        /*0264*/ 	.word	0x00000000


	//----- nvinfo : EIATTR_CBANK_PARAM_SIZE
	.align		4
.L_54:
        /*0268*/ 	.byte	0x03, 0x19
        /*026a*/ 	.short	0x0050


	//----- nvinfo : EIATTR_PARAM_CBANK
	.align		4
        /*026c*/ 	.byte	0x04, 0x0a
        /*026e*/ 	.short	(.L_56 - .L_55)
	.align		4
.L_55:
        /*0270*/ 	.word	index@(.nv.constant0.gluon_tcgen05)
        /*0274*/ 	.short	0x0380
        /*0276*/ 	.short	0x0050


	//----- nvinfo : EIATTR_SW_WAR
	.align		4
.L_56:
        /*0278*/ 	.byte	0x04, 0x36
        /*027a*/ 	.short	(.L_58 - .L_57)
.L_57:
        /*027c*/ 	.word	0x00000008
.L_58:


//--------------------- .nv.compat                --------------------------
	.section	.nv.compat,"",@"SHT_CUDA_COMPAT_INFO"
	.align	4
        /*0000*/ 	.byte	0x02, 0x02, 0x02, 0x00, 0x02, 0x05, 0x05, 0x00, 0x02, 0x03, 0x03, 0x00, 0x02, 0x06, 0x01, 0x00


//--------------------- .nv.callgraph             --------------------------
	.section	.nv.callgraph,"",@"SHT_CUDA_CALLGRAPH"
	.align	4
	.sectionentsize	8
	.align		4
        /*0000*/ 	.word	0x00000000
	.align		4
        /*0004*/ 	.word	0xffffffff
	.align		4
        /*0008*/ 	.word	0x00000000
	.align		4
        /*000c*/ 	.word	0xfffffffe
	.align		4
        /*0010*/ 	.word	0x00000000
	.align		4
        /*0014*/ 	.word	0xfffffffd
	.align		4
        /*0018*/ 	.word	0x00000000
	.align		4
        /*001c*/ 	.word	0xfffffffc


//--------------------- .text.gluon_tcgen05       --------------------------
	.section	.text.gluon_tcgen05,"ax",@progbits
	.align	128
        .global         gluon_tcgen05
        .type           gluon_tcgen05,@function
        .size           gluon_tcgen05,(.L_x_74 - gluon_tcgen05)
        .other          gluon_tcgen05,@"STO_CUDA_ENTRY STV_DEFAULT"
gluon_tcgen05:
.text.gluon_tcgen05:
[----:B------:R-:W1:Y:S01]  /*0000*/  LDC R1, c[0x0][0x37c] ;  /* 0x0000df00ff017b82 */ /* 0x000e620000000800 */
[----:B------:R-:W2:Y:S02]  /*0010*/  S2R R0, SR_TID.X ;  /* 0x0000000000007919 */ /* 0x000ea40000002100 */
[----:B--2---:R-:W-:-:S13]  /*0020*/  ISETP.GE.U32.AND P2, PT, R0, 0x20, PT ;  /* 0x000000200000780c */ /* 0x004fda0003f46070 */
[----:B------:R-:W-:Y:S05]  /*0030*/  @P2 BRA `(.L_x_0) ;  /* 0x0000000000b82947 */ /* 0x000fea0003800000 */
[----:B------:R-:W2:Y:S01]  /*0040*/  S2UR UR6, SR_CgaCtaId ;  /* 0x00000000000679c3 */ /* 0x000ea20000008800 */
[----:B------:R-:W-:Y:S01]  /*0050*/  NOP ;  /* 0x0000000000007918 */ /* 0x000fe20000000000 */
[----:B------:R-:W-:Y:S02]  /*0060*/  UMOV UR4, 0x40 ;  /* 0x0000004000047882 */ /* 0x000fe40000000000 */
[----:B--2---:R-:W-:-:S09]  /*0070*/  ULEA UR4, UR6, UR4, 0x18 ;  /* 0x0000000406047291 */ /* 0x004fd2000f8ec0ff */
[----:B------:R-:W2:Y:S01]  /*0080*/  LDS.U8 R2, [UR4] ;  /* 0x00000004ff027984 */ /* 0x000ea20008000000 */
[----:B------:R-:W-:Y:S02]  /*0090*/  UMOV UR4, 0x400 ;  /* 0x0000040000047882 */ /* 0x000fe40000000000 */
[----:B------:R-:W-:Y:S01]  /*00a0*/  ULEA UR4, UR6, UR4, 0x18 ;  /* 0x0000000406047291 */ /* 0x000fe2000f8ec0ff */
[----:B--2---:R-:W-:-:S13]  /*00b0*/  ISETP.NE.AND P0, PT, R2, RZ, PT ;  /* 0x000000ff0200720c */ /* 0x004fda0003f05270 */
[----:B------:R-:W-:Y:S05]  /*00c0*/  @P0 BRA `(.L_x_1) ;  /* 0x00000000007c0947 */ /* 0x000fea0003800000 */
[----:B------:R-:W-:-:S13]  /*00d0*/  ELECT P0, URZ, PT ;  /* 0x0000000000ff782f */ /* 0x000fda0003800000 */
[----:B------:R-:W-:Y:S05]  /*00e0*/  @!P0 BRA `(.L_x_2) ;  /* 0x0000000000848947 */ /* 0x000fea0003800000 */
[----:B------:R-:W-:Y:S01]  /*00f0*/  UMOV UR5, 0x4 ;  /* 0x0000000400057882 */ /* 0x000fe20000000000 */
[----:B------:R-:W-:Y:S02]  /*0100*/  IMAD.MOV.U32 R5, RZ, RZ, 0x1 ;  /* 0x00000001ff057424 */ /* 0x000fe400078e00ff */
[----:B------:R-:W-:Y:S02]  /*0110*/  IMAD.MOV.U32 R3, RZ, RZ, 0xf ;  /* 0x0000000fff037424 */ /* 0x000fe400078e00ff */
[----:B------:R-:W-:Y:S04]  /*0120*/  DEPBAR.LE SB2, 0x36 ;  /* 0x0000ad800000791a */ /* 0x000fe80000000000 */
[----:B------:R-:W2:Y:S02]  /*0130*/  UTCATOMSWS.FIND_AND_SET.ALIGN UP0, UR5, UR5 ;  /* 0x00000005000575e3 */ /* 0x000ea40008000800 */
[----:B--2---:R-:W-:-:S04]  /*0140*/  PLOP3.LUT P0, PT, PT, PT, UP0, 0x80, 0x8 ;  /* 0x000000000008781c */ /* 0x004fc80003f0f008 */
[----:B------:R-:W-:-:S04]  /*0150*/  SEL R2, RZ, 0xffffffff, !P0 ;  /* 0xffffffffff027807 */ /* 0x000fc80004000000 */
[----:B------:R-:W-:Y:S01]  /*0160*/  ISETP.NE.AND P0, PT, R2, RZ, PT ;  /* 0x000000ff0200720c */ /* 0x000fe20003f05270 */
[----:B------:R-:W-:-:S12]  /*0170*/  IMAD.U32 R2, RZ, RZ, UR5 ;  /* 0x00000005ff027e24 */ /* 0x000fd8000f8e00ff */
[----:B------:R-:W-:Y:S05]  /*0180*/  @P0 BRA `(.L_x_3) ;  /* 0x0000000000240947 */ /* 0x000fea0003800000 */
.L_x_4:
[----:B------:R-:W-:Y:S05]  /*0190*/  NANOSLEEP 0x64 ;  /* 0x000000640000795d */ /* 0x000fea0003800000 */
[----:B------:R-:W-:-:S05]  /*01a0*/  UMOV UR5, 0x4 ;  /* 0x0000000400057882 */ /* 0x000fca0000000000 */
[----:B------:R-:W-:Y:S04]  /*01b0*/  DEPBAR.LE SB2, 0x36 ;  /* 0x0000ad800000791a */ /* 0x000fe80000000000 */
[----:B------:R-:W2:Y:S02]  /*01c0*/  UTCATOMSWS.FIND_AND_SET.ALIGN UP0, UR5, UR5 ;  /* 0x00000005000575e3 */ /* 0x000ea40008000800 */
[----:B--2---:R-:W-:-:S04]  /*01d0*/  PLOP3.LUT P0, PT, PT, PT, UP0, 0x80, 0x8 ;  /* 0x000000000008781c */ /* 0x004fc80003f0f008 */
[----:B------:R-:W-:-:S04]  /*01e0*/  SEL R2, RZ, 0xffffffff, !P0 ;  /* 0xffffffffff027807 */ /* 0x000fc80004000000 */
[----:B------:R-:W-:Y:S01]  /*01f0*/  ISETP.NE.AND P0, PT, R2, RZ, PT ;  /* 0x000000ff0200720c */ /* 0x000fe20003f05270 */
[----:B------:R-:W-:-:S12]  /*0200*/  IMAD.U32 R2, RZ, RZ, UR5 ;  /* 0x00000005ff027e24 */ /* 0x000fd8000f8e00ff */
[----:B------:R-:W-:Y:S05]  /*0210*/  @!P0 BRA `(.L_x_4) ;  /* 0xfffffffc00dc8947 */ /* 0x000fea000383ffff */
.L_x_3:
[C---:B------:R-:W-:Y:S01]  /*0220*/  VIADD R4, R2.reuse, 0x10 ;  /* 0x0000001002047836 */ /* 0x040fe20000000000 */
[----:B------:R-:W-:Y:S01]  /*0230*/  UMOV UR5, 0x50 ;  /* 0x0000005000057882 */ /* 0x000fe20000000000 */
[----:B------:R-:W-:Y:S01]  /*0240*/  SHF.L.U32 R3, R3, R2, RZ ;  /* 0x0000000203037219 */ /* 0x000fe200000006ff */
[----:B------:R-:W-:Y:S01]  /*0250*/  ULEA UR5, UR6, UR5, 0x18 ;  /* 0x0000000506057291 */ /* 0x000fe2000f8ec0ff */
[----:B------:R-:W-:Y:S01]  /*0260*/  IMAD.SHL.U32 R2, R2, 0x20, RZ ;  /* 0x0000002002027824 */ /* 0x000fe200078e00ff */
[----:B------:R-:W-:-:S04]  /*0270*/  SHF.L.U32 R4, R5, R4, RZ ;  /* 0x0000000405047219 */ /* 0x000fc800000006ff */
[----:B------:R-:W-:-:S05]  /*0280*/  LOP3.LUT R3, R4, R3, RZ, 0xfc, !PT ;  /* 0x0000000304037212 */ /* 0x000fca00078efcff */
[----:B------:R2:W-:Y:S04]  /*0290*/  ATOMS.OR RZ, [UR5], R3 ;  /* 0x00000003ffff798c */ /* 0x0005e8000b000005 */
[----:B------:R2:W-:Y:S01]  /*02a0*/  STS [UR4], R2 ;  /* 0x00000002ff007988 */ /* 0x0005e20008000804 */
[----:B------:R-:W-:Y:S05]  /*02b0*/  BRA `(.L_x_2) ;  /* 0x0000000000107947 */ /* 0x000fea0003800000 */
.L_x_1:
[----:B------:R-:W-:Y:S01]  /*02c0*/  IMAD.MOV.U32 R3, RZ, RZ, -0x1 ;  /* 0xffffffffff037424 */ /* 0x000fe200078e00ff */
[----:B------:R-:W-:-:S04]  /*02d0*/  MOV R2, 0x300 ;  /* 0x0000030000027802 */ /* 0x000fc80000000f00 */
[----:B------:R2:W-:Y:S03]  /*02e0*/  STS [UR4], R3 ;  /* 0x00000003ff007988 */ /* 0x0005e60008000804 */
[----:B-12---:R-:W-:Y:S05]  /*02f0*/  CALL.REL.NOINC `($__internal_1_$__cuda_sm10x_tcgen05_guardrail_trap_phase_invalid_during_alloc) ;  /* 0x0000002000b87944 */ /* 0x006fea0003c00000 */
.L_x_2:
[----:B------:R-:W-:Y:S05]  /*0300*/  WARPSYNC.ALL ;  /* 0x0000000000007948 */ /* 0x000fea0003800000 */
[----:B------:R-:W-:Y:S01]  /*0310*/  NOP ;  /* 0x0000000000007918 */ /* 0x000fe20000000000 */
.L_x_0:
[----:B------:R-:W3:Y:S08]  /*0320*/  S2UR UR4, SR_CgaCtaId ;  /* 0x00000000000479c3 */ /* 0x000ef00000008800 */
[----:B------:R-:W-:Y:S01]  /*0330*/  BAR.SYNC.DEFER_BLOCKING 0x0 ;  /* 0x0000000000007b1d */ /* 0x000fe20000010000 */
[----:B------:R-:W-:-:S05]  /*0340*/  LOP3.LUT R36, R0, 0xff, RZ, 0xc0, !PT ;  /* 0x000000ff00247812 */ /* 0x000fca00078ec0ff */
[----:B------:R-:W-:Y:S02]  /*0350*/  UMOV UR8, 0x400 ;  /* 0x0000040000087882 */ /* 0x000fe40000000000 */
[----:B------:R-:W4:Y:S08]  /*0360*/  LDC R7, c[0x0][0x3a0] ;  /* 0x0000e800ff077b82 */ /* 0x000f300000000800 */
[----:B------:R-:W5:Y:S01]  /*0370*/  S2UR UR11, SR_CTAID.Y ;  /* 0x00000000000b79c3 */ /* 0x000f620000002600 */
[----:B---3--:R-:W-:-:S09]  /*0380*/  ULEA UR8, UR4, UR8, 0x18 ;  /* 0x0000000804087291 */ /* 0x008fd2000f8ec0ff */
[----:B------:R-:W3:Y:S01]  /*0390*/  LDS R4, [UR8] ;  /* 0x00000008ff047984 */ /* 0x000ee20008000800 */
[----:B------:R-:W-:Y:S06]  /*03a0*/  BAR.SYNC.DEFER_BLOCKING 0x0 ;  /* 0x0000000000007b1d */ /* 0x000fec0000010000 */
[----:B------:R-:W-:Y:S05]  /*03b0*/  @P2 BRA `(.L_x_5) ;  /* 0x0000000000182947 */ /* 0x000fea0003800000 */
[----:B------:R-:W-:Y:S01]  /*03c0*/  ELECT P0, URZ, PT ;  /* 0x0000000000ff782f */ /* 0x000fe20003800000 */
[----:B--2---:R-:W-:Y:S01]  /*03d0*/  IMAD.MOV.U32 R2, RZ, RZ, 0x1 ;  /* 0x00000001ff027424 */ /* 0x004fe200078e00ff */
[----:B------:R-:W-:Y:S01]  /*03e0*/  UMOV UR5, 0x40 ;  /* 0x0000004000057882 */ /* 0x000fe20000000000 */
[----:B------:R-:W-:Y:S01]  /*03f0*/  UVIRTCOUNT.DEALLOC.SMPOOL 0x80 ;  /* 0x000000800000784c */ /* 0x000fe20000000000 */
[----:B------:R-:W-:-:S09]  /*0400*/  ULEA UR5, UR4, UR5, 0x18 ;  /* 0x0000000504057291 */ /* 0x000fd2000f8ec0ff */
[----:B------:R2:W-:Y:S03]  /*0410*/  @P0 STS.U8 [UR5], R2 ;  /* 0x00000002ff000988 */ /* 0x0005e60008000005 */
.L_x_5:
[----:B------:R-:W2:Y:S01]  /*0420*/  S2UR UR4, SR_CTAID.Z ;  /* 0x00000000000479c3 */ /* 0x000ea20000002700 */
[----:B------:R-:W5:Y:S01]  /*0430*/  LDCU UR5, c[0x0][0x370] ;  /* 0x00006e00ff0577ac */ /* 0x000f620008000800 */
[C---:B------:R-:W-:Y:S01]  /*0440*/  ISETP.GE.U32.AND P0, PT, R36.reuse, 0x20, PT ;  /* 0x000000202400780c */ /* 0x040fe20003f06070 */
[----:B----4-:R-:W-:Y:S01]  /*0450*/  VIADD R6, R7, 0xffffffff ;  /* 0xffffffff07067836 */ /* 0x010fe20000000000 */
[C---:B------:R-:W-:Y:S01]  /*0460*/  ISETP.NE.U32.AND P3, PT, R36.reuse, RZ, PT ;  /* 0x000000ff2400720c */ /* 0x040fe20003f65070 */
[----:B------:R-:W2:Y:S02]  /*0470*/  LDCU UR7, c[0x0][0x374] ;  /* 0x00006e80ff0777ac */ /* 0x000ea40008000800 */
[----:B--2---:R-:W-:Y:S01]  /*0480*/  LEA R3, R36, UR8, 0x2 ;  /* 0x0000000824037c11 */ /* 0x004fe2000f8e10ff */
[----:B------:R-:W-:Y:S01]  /*0490*/  BSSY.RECONVERGENT B0, `(.L_x_6) ;  /* 0x0000015000007945 */ /* 0x000fe20003800200 */
[----:B------:R-:W5:Y:S01]  /*04a0*/  S2UR UR6, SR_CTAID.X ;  /* 0x00000000000679c3 */ /* 0x000f620000002500 */
[----:B------:R-:W2:Y:S01]  /*04b0*/  LDCU.64 UR16, c[0x0][0x3c0] ;  /* 0x00007800ff1077ac */ /* 0x000ea20008000a00 */
[----:B---3--:R-:W-:-:S04]  /*04c0*/  R2UR UR29, R4 ;  /* 0x00000000041d72ca */ /* 0x008fc800000e0000 */
[----:B------:R3:W-:Y:S02]  /*04d0*/  @!P0 STS [R3], RZ ;  /* 0x000000ff03008388 */ /* 0x0007e40000000800 */
[----:B------:R-:W4:Y:S01]  /*04e0*/  LDC R2, c[0x0][0x398] ;  /* 0x0000e600ff027b82 */ /* 0x000f220000000800 */
[----:B------:R-:W-:Y:S01]  /*04f0*/  NOP ;  /* 0x0000000000007918 */ /* 0x000fe20000000000 */
[----:B------:R3:W-:Y:S01]  /*0500*/  @!P3 STS [UR8+0x20], R6 ;  /* 0x00002006ff00b988 */ /* 0x0007e20008000808 */
[----:B-----5:R-:W-:-:S04]  /*0510*/  UIMAD UR4, UR4, UR7, UR11 ;  /* 0x00000007040472a4 */ /* 0x020fc8000f8e020b */
[----:B------:R-:W-:-:S04]  /*0520*/  UIMAD UR4, UR4, UR5, UR6 ;  /* 0x00000005040472a4 */ /* 0x000fc8000f8e0206 */
[----:B------:R-:W-:-:S04]  /*0530*/  UIMAD UR4, UR4, 0x180, URZ ;  /* 0x00000180040478a4 */ /* 0x000fc8000f8e02ff */
[----:B--2---:R-:W-:Y:S01]  /*0540*/  UIADD3 UR12, UP0, UPT, UR4, UR16, URZ ;  /* 0x00000010040c7290 */ /* 0x004fe2000ff1e0ff */
[----:B----4-:R-:W-:-:S03]  /*0550*/  VIADD R2, R2, 0xffffffff ;  /* 0xffffffff02027836 */ /* 0x010fc60000000000 */
[----:B------:R-:W-:Y:S01]  /*0560*/  ULEA.HI.X.SX32 UR13, UR4, UR17, 0x1, UP0 ;  /* 0x00000011040d7291 */ /* 0x000fe200080f0eff */
[----:B---3--:R-:W-:Y:S11]  /*0570*/  @P3 BRA `(.L_x_7) ;  /* 0x0000000000183947 */ /* 0x008ff60003800000 */
[----:B------:R-:W2:Y:S01]  /*0580*/  LDS R4, [UR8+0x8] ;  /* 0x00000808ff047984 */ /* 0x000ea20008000800 */
[----:B------:R-:W3:Y:S01]  /*0590*/  LDC.64 R8, c[0x0][0x380] ;  /* 0x0000e000ff087b82 */ /* 0x000ee20000000a00 */
[----:B------:R-:W-:Y:S02]  /*05a0*/  IMAD.MOV.U32 R5, RZ, RZ, 0x70 ;  /* 0x00000070ff057424 */ /* 0x000fe400078e00ff */
[----:B---3--:R3:W-:Y:S03]  /*05b0*/  STS.64 [UR8], R8 ;  /* 0x00000008ff007988 */ /* 0x0087e60008000a08 */
[----:B--2---:R-:W-:-:S05]  /*05c0*/  LOP3.LUT R4, R4, 0x10, R5, 0xd8, !PT ;  /* 0x0000001004047812 */ /* 0x004fca00078ed805 */
[----:B------:R3:W-:Y:S02]  /*05d0*/  STS [UR8+0x8], R4 ;  /* 0x00000804ff007988 */ /* 0x0007e40008000808 */
.L_x_7:
[----:B------:R-:W-:Y:S05]  /*05e0*/  BSYNC.RECONVERGENT B0 ;  /* 0x0000000000007941 */ /* 0x000fea0003800200 */
.L_x_6:
[----:B------:R-:W-:Y:S04]  /*05f0*/  BSSY.RECONVERGENT B0, `(.L_x_8) ;  /* 0x000000a000007945 */ /* 0x000fe80003800200 */
[----:B------:R-:W-:Y:S05]  /*0600*/  @P3 BRA `(.L_x_9) ;  /* 0x0000000000203947 */ /* 0x000fea0003800000 */
[----:B---3--:R-:W2:Y:S01]  /*0610*/  LDS R4, [UR8+0x34] ;  /* 0x00003408ff047984 */ /* 0x008ea20008000800 */
[----:B------:R-:W-:Y:S02]  /*0620*/  IMAD.MOV.U32 R5, RZ, RZ, 0x3f000000 ;  /* 0x3f000000ff057424 */ /* 0x000fe400078e00ff */
[----:B------:R-:W-:Y:S01]  /*0630*/  @!P3 IMAD.MOV.U32 R8, RZ, RZ, 0x3f ;  /* 0x0000003fff08b424 */ /* 0x000fe200078e00ff */
[----:B------:R-:W3:Y:S02]  /*0640*/  @!P3 LDS R9, [UR8+0x38] ;  /* 0x00003808ff09b984 */ /* 0x000ee40008000800 */
[----:B--2---:R-:W-:Y:S02]  /*0650*/  LOP3.LUT R4, R4, 0xff000000, R5, 0xb8, !PT ;  /* 0xff00000004047812 */ /* 0x004fe400078eb805 */
[----:B---3--:R-:W-:-:S03]  /*0660*/  @!P3 LOP3.LUT R5, R9, 0xff, R8, 0xb8, !PT ;  /* 0x000000ff0905b812 */ /* 0x008fc600078eb808 */
[----:B------:R2:W-:Y:S04]  /*0670*/  STS [UR8+0x34], R4 ;  /* 0x00003404ff007988 */ /* 0x0005e80008000808 */
[----:B------:R2:W-:Y:S02]  /*0680*/  @!P3 STS [UR8+0x38], R5 ;  /* 0x00003805ff00b988 */ /* 0x0005e40008000808 */
.L_x_9:
[----:B------:R-:W-:Y:S05]  /*0690*/  BSYNC.RECONVERGENT B0 ;  /* 0x0000000000007941 */ /* 0x000fea0003800200 */
.L_x_8:
[----:B------:R-:W-:Y:S04]  /*06a0*/  BSSY.RECONVERGENT B0, `(.L_x_10) ;  /* 0x000000a000007945 */ /* 0x000fe80003800200 */
[----:B------:R-:W-:Y:S05]  /*06b0*/  @P3 BRA `(.L_x_11) ;  /* 0x0000000000203947 */ /* 0x000fea0003800000 */
[----:B--23--:R-:W2:Y:S01]  /*06c0*/  LDS R4, [UR8+0x1c] ;  /* 0x00001c08ff047984 */ /* 0x00cea20008000800 */
[----:B------:R-:W3:Y:S03]  /*06d0*/  LDC.64 R10, c[0x0][0x3a8] ;  /* 0x0000ea00ff0a7b82 */ /* 0x000ee60000000a00 */
[----:B------:R4:W-:Y:S01]  /*06e0*/  STS [UR8+0x24], R2 ;  /* 0x00002402ff007988 */ /* 0x0009e20008000808 */
[--C-:B---3--:R-:W-:Y:S02]  /*06f0*/  SHF.R.U32.HI R9, RZ, 0x4, R11.reuse ;  /* 0x00000004ff097819 */ /* 0x108fe4000001160b */
[----:B------:R-:W-:-:S05]  /*0700*/  SHF.R.U64 R5, R10, 0x4, R11 ;  /* 0x000000040a057819 */ /* 0x000fca000000120b */
[----:B------:R4:W-:Y:S01]  /*0710*/  STS [UR8+0xc], R5 ;  /* 0x00000c05ff007988 */ /* 0x0009e20008000808 */
[----:B--2---:R-:W-:-:S05]  /*0720*/  LOP3.LUT R4, R4, 0xf, R9, 0xb8, !PT ;  /* 0x0000000f04047812 */ /* 0x004fca00078eb809 */
[----:B------:R4:W-:Y:S02]  /*0730*/  STS [UR8+0x1c], R4 ;  /* 0x00001c04ff007988 */ /* 0x0009e40008000808 */
.L_x_11:
[----:B------:R-:W-:Y:S05]  /*0740*/  BSYNC.RECONVERGENT B0 ;  /* 0x0000000000007941 */ /* 0x000fea0003800200 */
.L_x_10:
[----:B------:R-:W-:Y:S04]  /*0750*/  BSSY.RECONVERGENT B1, `(.L_x_12) ;  /* 0x000001d000017945 */ /* 0x000fe80003800200 */
[----:B------:R-:W-:Y:S04]  /*0760*/  BSSY.RELIABLE B0, `(.L_x_13) ;  /* 0x0000018000007945 */ /* 0x000fe80003800100 */
[----:B------:R-:W-:Y:S05]  /*0770*/  @P3 BRA `(.L_x_14) ;  /* 0x00000000001c3947 */ /* 0x000fea0003800000 */
[----:B--234-:R-:W2:Y:S02]  /*0780*/  LDS R4, [UR8+0x34] ;  /* 0x00003408ff047984 */ /* 0x01cea40008000800 */
[----:B--2---:R-:W-:-:S05]  /*0790*/  LOP3.LUT R4, R4, 0x7, RZ, 0xb8, !PT ;  /* 0x0000000704047812 */ /* 0x004fca00078eb8ff */
[----:B------:R2:W-:Y:S01]  /*07a0*/  STS [UR8+0x34], R4 ;  /* 0x00003404ff007988 */ /* 0x0005e20008000808 */
[----:B------:R-:W-:Y:S05]  /*07b0*/  @P3 BRA `(.L_x_15) ;  /* 0x00000000001c3947 */ /* 0x000fea0003800000 */
[----:B--2---:R-:W2:Y:S02]  /*07c0*/  LDS R4, [UR8+0x34] ;  /* 0x00003408ff047984 */ /* 0x004ea40008000800 */
[----:B--2---:R-:W-:-:S05]  /*07d0*/  LOP3.LUT R4, R4, 0x38, RZ, 0xb8, !PT ;  /* 0x0000003804047812 */ /* 0x004fca00078eb8ff */
[----:B------:R5:W-:Y:S02]  /*07e0*/  STS [UR8+0x34], R4 ;  /* 0x00003404ff007988 */ /* 0x000be40008000808 */
.L_x_14:
[----:B------:R-:W-:Y:S05]  /*07f0*/  @P3 BRA `(.L_x_16) ;  /* 0x00000000001c3947 */ /* 0x000fea0003800000 */
[----:B--2345:R-:W2:Y:S02]  /*0800*/  LDS R4, [UR8+0x8] ;  /* 0x00000808ff047984 */ /* 0x03cea40008000800 */
[----:B--2---:R-:W-:-:S05]  /*0810*/  LOP3.LUT R4, R4, 0x780, RZ, 0xb8, !PT ;  /* 0x0000078004047812 */ /* 0x004fca00078eb8ff */
[----:B------:R3:W-:Y:S02]  /*0820*/  STS [UR8+0x8], R4 ;  /* 0x00000804ff007988 */ /* 0x0007e40008000808 */
.L_x_15:
[----:B------:R-:W-:Y:S05]  /*0830*/  @P3 BRA `(.L_x_17) ;  /* 0x0000000000283947 */ /* 0x000fea0003800000 */
[----:B--23--:R-:W2:Y:S02]  /*0840*/  LDS R4, [UR8+0x8] ;  /* 0x00000808ff047984 */ /* 0x00cea40008000800 */
[----:B--2---:R-:W-:-:S05]  /*0850*/  LOP3.LUT R4, R4, 0x1800, RZ, 0xb8, !PT ;  /* 0x0000180004047812 */ /* 0x004fca00078eb8ff */
[----:B------:R2:W-:Y:S02]  /*0860*/  STS [UR8+0x8], R4 ;  /* 0x00000804ff007988 */ /* 0x0005e40008000808 */
.L_x_16:
[----:B------:R-:W-:Y:S05]  /*0870*/  @P3 BREAK.RELIABLE B0 ;  /* 0x0000000000003942 */ /* 0x000fea0003800100 */
[----:B------:R-:W-:Y:S05]  /*0880*/  @P3 BRA `(.L_x_18) ;  /* 0x0000000000243947 */ /* 0x000fea0003800000 */
[----:B--2-4-:R-:W2:Y:S01]  /*0890*/  LDS R5, [UR8+0x8] ;  /* 0x00000808ff057984 */ /* 0x014ea20008000800 */
[----:B---3-5:R-:W-:-:S05]  /*08a0*/  IMAD.MOV.U32 R4, RZ, RZ, 0x6000 ;  /* 0x00006000ff047424 */ /* 0x028fca00078e00ff */
[----:B--2---:R-:W-:-:S04]  /*08b0*/  LOP3.LUT R4, R5, 0x4000, R4, 0xd8, !PT ;  /* 0x0000400005047812 */ /* 0x004fc800078ed804 */
[----:B------:R-:W-:-:S05]  /*08c0*/  LOP3.LUT R4, R4, 0x400000, RZ, 0xb8, !PT ;  /* 0x0040000004047812 */ /* 0x000fca00078eb8ff */
[----:B------:R4:W-:Y:S02]  /*08d0*/  STS [UR8+0x8], R4 ;  /* 0x00000804ff007988 */ /* 0x0009e40008000808 */
.L_x_17:
[----:B------:R-:W-:Y:S05]  /*08e0*/  BSYNC.RELIABLE B0 ;  /* 0x0000000000007941 */ /* 0x000fea0003800100 */
.L_x_13:
[----:B--234-:R-:W2:Y:S02]  /*08f0*/  @!P3 LDS R4, [UR8+0x8] ;  /* 0x00000808ff04b984 */ /* 0x01cea40008000800 */
[----:B--2---:R-:W-:-:S05]  /*0900*/  @!P3 LOP3.LUT R4, R4, 0x8000, RZ, 0xb8, !PT ;  /* 0x000080000404b812 */ /* 0x004fca00078eb8ff */
[----:B------:R2:W-:Y:S02]  /*0910*/  @!P3 STS [UR8+0x8], R4 ;  /* 0x00000804ff00b988 */ /* 0x0005e40008000808 */
.L_x_18:
[----:B------:R-:W-:Y:S05]  /*0920*/  BSYNC.RECONVERGENT B1 ;  /* 0x0000000000017941 */ /* 0x000fea0003800200 */
.L_x_12:
[----:B------:R-:W-:Y:S05]  /*0930*/  WARPSYNC.ALL ;  /* 0x0000000000007948 */ /* 0x000fea0003800000 */
[----:B------:R-:W-:Y:S01]  /*0940*/  NOP ;  /* 0x0000000000007918 */ /* 0x000fe20000000000 */
[----:B------:R-:W-:Y:S05]  /*0950*/  @P0 BRA `(.L_x_19) ;  /* 0x0000000000300947 */ /* 0x000fea0003800000 */
[----:B--2345:R-:W2:Y:S01]  /*0960*/  S2R R4, SR_LANEID ;  /* 0x0000000000047919 */ /* 0x03cea20000000000 */
[----:B------:R-:W-:Y:S05]  /*0970*/  WARPSYNC.ALL ;  /* 0x0000000000007948 */ /* 0x000fea0003800000 */
[----:B------:R-:W-:Y:S01]  /*0980*/  NOP ;  /* 0x0000000000007918 */ /* 0x000fe20000000000 */
[----:B--2---:R-:W-:-:S05]  /*0990*/  IMAD.SHL.U32 R8, R4, 0x4, RZ ;  /* 0x0000000404087824 */ /* 0x004fca00078e00ff */
[----:B------:R-:W2:Y:S01]  /*09a0*/  LDS R9, [R8+UR8] ;  /* 0x0000000808097984 */ /* 0x000ea20008000800 */
[----:B------:R-:W-:-:S05]  /*09b0*/  IADD3 R4, P1, PT, R8, UR12, RZ ;  /* 0x0000000c08047c10 */ /* 0x000fca000ff3e0ff */
[----:B------:R-:W-:-:S05]  /*09c0*/  IMAD.X R5, RZ, RZ, UR13, P1 ;  /* 0x0000000dff057e24 */ /* 0x000fca00088e06ff */
[----:B--2---:R2:W3:Y:S01]  /*09d0*/  ATOMG.E.EXCH.STRONG.GPU PT, RZ, [R4], R9 ;  /* 0x0000000904ff73a8 */ /* 0x0044e200041ee100 */
[----:B------:R-:W-:-:S04]  /*09e0*/  DEPBAR {5,4,3,2,1,0} ;  /* 0x0000003f0000791a */ /* 0x000fc80000000000 */
[----:B------:R-:W4:Y:S02]  /*09f0*/  CCTL.E.C.LDCU.IV.DEEP [UR12] ;  /* 0x000000000c007540 */ /* 0x000f240009c08000 */
[----:B----4-:R2:W-:Y:S01]  /*0a00*/  UTMACCTL.IV [UR12] ;  /* 0x000000000c0079b9 */ /* 0x0105e20008000000 */
[----:B------:R-:W-:Y:S01]  /*0a10*/  NOP ;  /* 0x0000000000007918 */ /* 0x000fe20000000000 */
.L_x_19:
[----:B------:R-:W-:Y:S05]  /*0a20*/  @P0 BRA `(.L_x_20) ;  /* 0x00000000000c0947 */ /* 0x000fea0003800000 */
[----:B------:R0:W-:Y:S01]  /*0a30*/  UTMACMDFLUSH ;  /* 0x00000000000079b7 */ /* 0x0001e20000000000 */
[----:B------:R-:W-:Y:S05]  /*0a40*/  @P0 BRA `(.L_x_20) ;  /* 0x0000000000040947 */ /* 0x000fea0003800000 */
[----:B------:R-:W-:-:S04]  /*0a50*/  DEPBAR.LE SB0, 0x0 ;  /* 0x000080000000791a */ /* 0x000fc80000000000 */
.L_x_20:
[----:B------:R-:W-:Y:S05]  /*0a60*/  WARPSYNC.ALL ;  /* 0x0000000000007948 */ /* 0x000fea0003800000 */
[----:B------:R-:W-:Y:S01]  /*0a70*/  NOP ;  /* 0x0000000000007918 */ /* 0x000fe20000000000 */
[----:B---3--:R-:W-:Y:S06]  /*0a80*/  BAR.SYNC.DEFER_BLOCKING 0x0 ;  /* 0x0000000000007b1d */ /* 0x008fec0000010000 */
[----:B------:R-:W-:Y:S02]  /*0a90*/  BSSY.RECONVERGENT B1, `(.L_x_21) ;  /* 0x000000b000017945 */ /* 0x000fe40003800200 */
[----:B------:R-:W-:Y:S06]  /*0aa0*/  BAR.SYNC.DEFER_BLOCKING 0x0 ;  /* 0x0000000000007b1d */ /* 0x000fec0000010000 */
[----:B------:R3:W-:Y:S01]  /*0ab0*/  @!P0 STS [R3], RZ ;  /* 0x000000ff03008388 */ /* 0x0007e20000000800 */
[----:B------:R-:W-:Y:S01]  /*0ac0*/  NOP ;  /* 0x0000000000007918 */ /* 0x000fe20000000000 */
[----:B------:R-:W-:Y:S05]  /*0ad0*/  @P3 BRA `(.L_x_22) ;  /* 0x0000000000183947 */ /* 0x000fea0003800000 */
[----:B--2-45:R-:W2:Y:S01]  /*0ae0*/  LDS R4, [UR8+0x8] ;  /* 0x00000808ff047984 */ /* 0x034ea20008000800 */
[----:B------:R-:W4:Y:S01]  /*0af0*/  LDC.64 R8, c[0x0][0x388] ;  /* 0x0000e200ff087b82 */ /* 0x000f220000000a00 */
[----:B------:R-:W-:Y:S02]  /*0b00*/  IMAD.MOV.U32 R5, RZ, RZ, 0x70 ;  /* 0x00000070ff057424 */ /* 0x000fe400078e00ff */
[----:B----4-:R4:W-:Y:S03]  /*0b10*/  STS.64 [UR8], R8 ;  /* 0x00000008ff007988 */ /* 0x0109e60008000a08 */
[----:B--2---:R-:W-:-:S05]  /*0b20*/  LOP3.LUT R4, R4, 0x10, R5, 0xd8, !PT ;  /* 0x0000001004047812 */ /* 0x004fca00078ed805 */
[----:B------:R4:W-:Y:S02]  /*0b30*/  STS [UR8+0x8], R4 ;  /* 0x00000804ff007988 */ /* 0x0009e40008000808 */
.L_x_22:
[----:B--2---:R-:W-:Y:S05]  /*0b40*/  BSYNC.RECONVERGENT B1 ;  /* 0x0000000000017941 */ /* 0x004fea0003800200 */
.L_x_21:
[----:B------:R-:W-:Y:S04]  /*0b50*/  BSSY.RECONVERGENT B2, `(.L_x_23) ;  /* 0x000000f000027945 */ /* 0x000fe80003800200 */
[----:B------:R-:W-:Y:S04]  /*0b60*/  BSSY.RELIABLE B1, `(.L_x_24) ;  /* 0x000000c000017945 */ /* 0x000fe80003800100 */
[----:B------:R-:W-:Y:S05]  /*0b70*/  @P3 BRA `(.L_x_25) ;  /* 0x0000000000283947 */ /* 0x000fea0003800000 */
[----:B----45:R-:W2:Y:S01]  /*0b80*/  LDS R4, [UR8+0x34] ;  /* 0x00003408ff047984 */ /* 0x030ea20008000800 */
[----:B------:R-:W-:Y:S01]  /*0b90*/  IMAD.MOV.U32 R5, RZ, RZ, 0x3f000000 ;  /* 0x3f000000ff057424 */ /* 0x000fe200078e00ff */
[----:B------:R-:W-:Y:S05]  /*0ba0*/  @P3 BREAK.RELIABLE B1 ;  /* 0x0000000000013942 */ /* 0x000fea0003800100 */
[----:B--2---:R-:W-:-:S05]  /*0bb0*/  LOP3.LUT R4, R4, 0xff000000, R5, 0xb8, !PT ;  /* 0xff00000004047812 */ /* 0x004fca00078eb805 */
[----:B------:R2:W-:Y:S01]  /*0bc0*/  STS [UR8+0x34], R4 ;  /* 0x00003404ff007988 */ /* 0x0005e20008000808 */
[----:B------:R-:W-:Y:S05]  /*0bd0*/  @P3 BRA `(.L_x_26) ;  /* 0x0000000000183947 */ /* 0x000fea0003800000 */
[----:B------:R-:W4:Y:S01]  /*0be0*/  LDS R5, [UR8+0x38] ;  /* 0x00003808ff057984 */ /* 0x000f220008000800 */
[----:B--2---:R-:W-:-:S05]  /*0bf0*/  IMAD.MOV.U32 R4, RZ, RZ, 0x7f ;  /* 0x0000007fff047424 */ /* 0x004fca00078e00ff */
[----:B----4-:R-:W-:-:S05]  /*0c00*/  LOP3.LUT R4, R5, 0xff, R4, 0xb8, !PT ;  /* 0x000000ff05047812 */ /* 0x010fca00078eb804 */
[----:B------:R2:W-:Y:S02]  /*0c10*/  STS [UR8+0x38], R4 ;  /* 0x00003804ff007988 */ /* 0x0005e40008000808 */
.L_x_25:
[----:B------:R-:W-:Y:S05]  /*0c20*/  BSYNC.RELIABLE B1 ;  /* 0x0000000000017941 */ /* 0x000fea0003800100 */
.L_x_24:
[----:B------:R2:W-:Y:S02]  /*0c30*/  @!P3 STS [UR8+0x20], R6 ;  /* 0x00002006ff00b988 */ /* 0x0005e40008000808 */
.L_x_26:
[----:B------:R-:W-:Y:S05]  /*0c40*/  BSYNC.RECONVERGENT B2 ;  /* 0x0000000000027941 */ /* 0x000fea0003800200 */
.L_x_23:
[----:B------:R-:W-:Y:S05]  /*0c50*/  WARPSYNC.ALL ;  /* 0x0000000000007948 */ /* 0x000fea0003800000 */
[----:B------:R-:W-:Y:S01]  /*0c60*/  NOP ;  /* 0x0000000000007918 */ /* 0x000fe20000000000 */
[----:B--2---:R-:W2:Y:S01]  /*0c70*/  LDC R6, c[0x0][0x39c] ;  /* 0x0000e700ff067b82 */ /* 0x004ea20000000800 */
[----:B------:R-:W-:Y:S01]  /*0c80*/  BSSY.RECONVERGENT B2, `(.L_x_27) ;  /* 0x000000b000027945 */ /* 0x000fe20003800200 */
[----:B--2---:R-:W-:-:S03]  /*0c90*/  VIADD R6, R6, 0xffffffff ;  /* 0xffffffff06067836 */ /* 0x004fc60000000000 */
[----:B------:R-:W-:Y:S05]  /*0ca0*/  @P3 BRA `(.L_x_28) ;  /* 0x0000000000203947 */ /* 0x000fea0003800000 */
[----:B----45:R-:W2:Y:S01]  /*0cb0*/  LDS R4, [UR8+0x1c] ;  /* 0x00001c08ff047984 */ /* 0x030ea20008000800 */
[----:B------:R-:W4:Y:S03]  /*0cc0*/  LDC.64 R10, c[0x0][0x3b0] ;  /* 0x0000ec00ff0a7b82 */ /* 0x000f260000000a00 */
[----:B------:R5:W-:Y:S01]  /*0cd0*/  STS [UR8+0x24], R6 ;  /* 0x00002406ff007988 */ /* 0x000be20008000808 */
[--C-:B----4-:R-:W-:Y:S02]  /*0ce0*/  SHF.R.U32.HI R9, RZ, 0x4, R11.reuse ;  /* 0x00000004ff097819 */ /* 0x110fe4000001160b */
[----:B------:R-:W-:-:S05]  /*0cf0*/  SHF.R.U64 R5, R10, 0x4, R11 ;  /* 0x000000040a057819 */ /* 0x000fca000000120b */
[----:B------:R5:W-:Y:S01]  /*0d00*/  STS [UR8+0xc], R5 ;  /* 0x00000c05ff007988 */ /* 0x000be20008000808 */
[----:B--2---:R-:W-:-:S05]  /*0d10*/  LOP3.LUT R4, R4, 0xf, R9, 0xb8, !PT ;  /* 0x0000000f04047812 */ /* 0x004fca00078eb809 */
[----:B------:R5:W-:Y:S02]  /*0d20*/  STS [UR8+0x1c], R4 ;  /* 0x00001c04ff007988 */ /* 0x000be40008000808 */
.L_x_28:
[----:B------:R-:W-:Y:S05]  /*0d30*/  BSYNC.RECONVERGENT B2 ;  /* 0x0000000000027941 */ /* 0x000fea0003800200 */
.L_x_27:
[----:B------:R-:W-:Y:S04]  /*0d40*/  BSSY.RECONVERGENT B3, `(.L_x_29) ;  /* 0x000001d000037945 */ /* 0x000fe80003800200 */
[----:B------:R-:W-:Y:S04]  /*0d50*/  BSSY.RELIABLE B2, `(.L_x_30) ;  /* 0x0000018000027945 */ /* 0x000fe80003800100 */
[----:B------:R-:W-:Y:S05]  /*0d60*/  @P3 BRA `(.L_x_31) ;  /* 0x00000000001c3947 */ /* 0x000fea0003800000 */
[----:B----45:R-:W2:Y:S02]  /*0d70*/  LDS R4, [UR8+0x34] ;  /* 0x00003408ff047984 */ /* 0x030ea40008000800 */
[----:B--2---:R-:W-:-:S05]  /*0d80*/  LOP3.LUT R4, R4, 0x7, RZ, 0xb8, !PT ;  /* 0x0000000704047812 */ /* 0x004fca00078eb8ff */
[----:B------:R2:W-:Y:S01]  /*0d90*/  STS [UR8+0x34], R4 ;  /* 0x00003404ff007988 */ /* 0x0005e20008000808 */
[----:B------:R-:W-:Y:S05]  /*0da0*/  @P3 BRA `(.L_x_32) ;  /* 0x00000000001c3947 */ /* 0x000fea0003800000 */
[----:B--2---:R-:W2:Y:S02]  /*0db0*/  LDS R4, [UR8+0x34] ;  /* 0x00003408ff047984 */ /* 0x004ea40008000800 */
[----:B--2---:R-:W-:-:S05]  /*0dc0*/  LOP3.LUT R4, R4, 0x38, RZ, 0xb8, !PT ;  /* 0x0000003804047812 */ /* 0x004fca00078eb8ff */
[----:B------:R2:W-:Y:S02]  /*0dd0*/  STS [UR8+0x34], R4 ;  /* 0x00003404ff007988 */ /* 0x0005e40008000808 */
.L_x_31:
[----:B------:R-:W-:Y:S05]  /*0de0*/  @P3 BRA `(.L_x_33) ;  /* 0x00000000001c3947 */ /* 0x000fea0003800000 */
[----:B--2-45:R-:W2:Y:S02]  /*0df0*/  LDS R4, [UR8+0x8] ;  /* 0x00000808ff047984 */ /* 0x034ea40008000800 */
[----:B--2---:R-:W-:-:S05]  /*0e00*/  LOP3.LUT R4, R4, 0x780, RZ, 0xb8, !PT ;  /* 0x0000078004047812 */ /* 0x004fca00078eb8ff */
[----:B------:R4:W-:Y:S02]  /*0e10*/  STS [UR8+0x8], R4 ;  /* 0x00000804ff007988 */ /* 0x0009e40008000808 */
.L_x_32:
[----:B------:R-:W-:Y:S05]  /*0e20*/  @P3 BRA `(.L_x_34) ;  /* 0x0000000000283947 */ /* 0x000fea0003800000 */
[----:B--2-4-:R-:W2:Y:S02]  /*0e30*/  LDS R4, [UR8+0x8] ;  /* 0x00000808ff047984 */ /* 0x014ea40008000800 */
[----:B--2---:R-:W-:-:S05]  /*0e40*/  LOP3.LUT R4, R4, 0x1800, RZ, 0xb8, !PT ;  /* 0x0000180004047812 */ /* 0x004fca00078eb8ff */
[----:B------:R2:W-:Y:S02]  /*0e50*/  STS [UR8+0x8], R4 ;  /* 0x00000804ff007988 */ /* 0x0005e40008000808 */
.L_x_33:
[----:B------:R-:W-:Y:S05]  /*0e60*/  @P3 BREAK.RELIABLE B2 ;  /* 0x0000000000023942 */ /* 0x000fea0003800100 */
[----:B------:R-:W-:Y:S05]  /*0e70*/  @P3 BRA `(.L_x_35) ;  /* 0x0000000000243947 */ /* 0x000fea0003800000 */
[----:B--2-45:R-:W2:Y:S01]  /*0e80*/  LDS R4, [UR8+0x8] ;  /* 0x00000808ff047984 */ /* 0x034ea20008000800 */
[----:B------:R-:W-:-:S05]  /*0e90*/  IMAD.MOV.U32 R5, RZ, RZ, 0x6000 ;  /* 0x00006000ff057424 */ /* 0x000fca00078e00ff */
[----:B--2---:R-:W-:-:S04]  /*0ea0*/  LOP3.LUT R4, R4, 0x4000, R5, 0xd8, !PT ;  /* 0x0000400004047812 */ /* 0x004fc800078ed805 */
[----:B------:R-:W-:-:S05]  /*0eb0*/  LOP3.LUT R4, R4, 0x400000, RZ, 0xb8, !PT ;  /* 0x0040000004047812 */ /* 0x000fca00078eb8ff */
[----:B------:R5:W-:Y:S02]  /*0ec0*/  STS [UR8+0x8], R4 ;  /* 0x00000804ff007988 */ /* 0x000be40008000808 */
.L_x_34:
[----:B------:R-:W-:Y:S05]  /*0ed0*/  BSYNC.RELIABLE B2 ;  /* 0x0000000000027941 */ /* 0x000fea0003800100 */
.L_x_30:
[----:B--2-45:R-:W2:Y:S02]  /*0ee0*/  @!P3 LDS R4, [UR8+0x8] ;  /* 0x00000808ff04b984 */ /* 0x034ea40008000800 */
[----:B--2---:R-:W-:-:S05]  /*0ef0*/  @!P3 LOP3.LUT R4, R4, 0x8000, RZ, 0xb8, !PT ;  /* 0x000080000404b812 */ /* 0x004fca00078eb8ff */
[----:B------:R2:W-:Y:S02]  /*0f00*/  @!P3 STS [UR8+0x8], R4 ;  /* 0x00000804ff00b988 */ /* 0x0005e40008000808 */
.L_x_35:
[----:B------:R-:W-:Y:S05]  /*0f10*/  BSYNC.RECONVERGENT B3 ;  /* 0x0000000000037941 */ /* 0x000fea0003800200 */
.L_x_29:
[----:B------:R-:W-:Y:S05]  /*0f20*/  WARPSYNC.ALL ;  /* 0x0000000000007948 */ /* 0x000fea0003800000 */
[----:B------:R-:W-:Y:S01]  /*0f30*/  NOP ;  /* 0x0000000000007918 */ /* 0x000fe20000000000 */
[----:B------:R-:W-:-:S04]  /*0f40*/  UIADD3 UR5, UPT, UPT, UR4, 0x80, URZ ;  /* 0x0000008004057890 */ /* 0x000fc8000fffe0ff */
[----:B------:R-:W-:-:S04]  /*0f50*/  UIADD3 UR14, UP0, UPT, UR5, UR16, URZ ;  /* 0x00000010050e7290 */ /* 0x000fc8000ff1e0ff */
[----:B------:R-:W-:Y:S01]  /*0f60*/  ULEA.HI.X.SX32 UR15, UR5, UR17, 0x1, UP0 ;  /* 0x00000011050f7291 */ /* 0x000fe200080f0eff */
[----:B------:R-:W-:Y:S11]  /*0f70*/  @P0 BRA `(.L_x_36) ;  /* 0x0000000000300947 */ /* 0x000ff60003800000 */
[----:B--2-45:R-:W2:Y:S01]  /*0f80*/  S2R R4, SR_LANEID ;  /* 0x0000000000047919 */ /* 0x034ea20000000000 */
[----:B------:R-:W-:Y:S05]  /*0f90*/  WARPSYNC.ALL ;  /* 0x0000000000007948 */ /* 0x000fea0003800000 */
[----:B------:R-:W-:Y:S01]  /*0fa0*/  NOP ;  /* 0x0000000000007918 */ /* 0x000fe20000000000 */
[----:B--2---:R-:W-:-:S05]  /*0fb0*/  IMAD.SHL.U32 R8, R4, 0x4, RZ ;  /* 0x0000000404087824 */ /* 0x004fca00078e00ff */
[----:B------:R-:W2:Y:S01]  /*0fc0*/  LDS R9, [R8+UR8] ;  /* 0x0000000808097984 */ /* 0x000ea20008000800 */
[----:B------:R-:W-:-:S05]  /*0fd0*/  IADD3 R4, P1, PT, R8, UR14, RZ ;  /* 0x0000000e08047c10 */ /* 0x000fca000ff3e0ff */
[----:B------:R-:W-:-:S05]  /*0fe0*/  IMAD.X R5, RZ, RZ, UR15, P1 ;  /* 0x0000000fff057e24 */ /* 0x000fca00088e06ff */
[----:B--2---:R2:W4:Y:S01]  /*0ff0*/  ATOMG.E.EXCH.STRONG.GPU PT, RZ, [R4], R9 ;  /* 0x0000000904ff73a8 */ /* 0x00452200041ee100 */
[----:B------:R-:W-:-:S04]  /*1000*/  DEPBAR {5,4,3,2,1,0} ;  /* 0x0000003f0000791a */ /* 0x000fc80000000000 */
[----:B------:R-:W5:Y:S02]  /*1010*/  CCTL.E.C.LDCU.IV.DEEP [UR14] ;  /* 0x000000000e007540 */ /* 0x000f640009c08000 */
[----:B-----5:R2:W-:Y:S01]  /*1020*/  UTMACCTL.IV [UR14] ;  /* 0x000000000e0079b9 */ /* 0x0205e20008000000 */
[----:B------:R-:W-:Y:S01]  /*1030*/  NOP ;  /* 0x0000000000007918 */ /* 0x000fe20000000000 */
.L_x_36:
[----:B------:R-:W-:Y:S05]  /*1040*/  @P0 BRA `(.L_x_37) ;  /* 0x00000000000c0947 */ /* 0x000fea0003800000 */
[----:B------:R0:W-:Y:S01]  /*1050*/  UTMACMDFLUSH ;  /* 0x00000000000079b7 */ /* 0x0001e20000000000 */
[----:B------:R-:W-:Y:S05]  /*1060*/  @P0 BRA `(.L_x_37) ;  /* 0x0000000000040947 */ /* 0x000fea0003800000 */
[----:B------:R-:W-:-:S04]  /*1070*/  DEPBAR.LE SB0, 0x0 ;  /* 0x000080000000791a */ /* 0x000fc80000000000 */
.L_x_37:
[----:B------:R-:W-:Y:S05]  /*1080*/  WARPSYNC.ALL ;  /* 0x0000000000007948 */ /* 0x000fea0003800000 */
[----:B------:R-:W-:Y:S01]  /*1090*/  NOP ;  /* 0x0000000000007918 */ /* 0x000fe20000000000 */
[----:B----4-:R-:W-:Y:S06]  /*10a0*/  BAR.SYNC.DEFER_BLOCKING 0x0 ;  /* 0x0000000000007b1d */ /* 0x010fec0000010000 */
[----:B------:R-:W-:Y:S02]  /*10b0*/  BSSY.RECONVERGENT B3, `(.L_x_38) ;  /* 0x000000b000037945 */ /* 0x000fe40003800200 */
[----:B------:R-:W-:Y:S06]  /*10c0*/  BAR.SYNC.DEFER_BLOCKING 0x0 ;  /* 0x0000000000007b1d */ /* 0x000fec0000010000 */
[----:B------:R4:W-:Y:S01]  /*10d0*/  @!P0 STS [R3], RZ ;  /* 0x000000ff03008388 */ /* 0x0009e20000000800 */
[----:B------:R-:W-:Y:S01]  /*10e0*/  NOP ;  /* 0x0000000000007918 */ /* 0x000fe20000000000 */
[----:B------:R-:W-:Y:S05]  /*10f0*/  @P3 BRA `(.L_x_39) ;  /* 0x0000000000183947 */ /* 0x000fea0003800000 */
[----:B---34-:R-:W3:Y:S01]  /*1100*/  LDS R3, [UR8+0x8] ;  /* 0x00000808ff037984 */ /* 0x018ee20008000800 */
[----:B--2---:R-:W2:Y:S01]  /*1110*/  LDC.64 R8, c[0x0][0x390] ;  /* 0x0000e400ff087b82 */ /* 0x004ea20000000a00 */
[----:B-----5:R-:W-:Y:S02]  /*1120*/  IMAD.MOV.U32 R4, RZ, RZ, 0x70 ;  /* 0x00000070ff047424 */ /* 0x020fe400078e00ff */
[----:B--2---:R2:W-:Y:S03]  /*1130*/  STS.64 [UR8], R8 ;  /* 0x00000008ff007988 */ /* 0x0045e60008000a08 */
[----:B---3--:R-:W-:-:S05]  /*1140*/  LOP3.LUT R3, R3, 0x10, R4, 0xd8, !PT ;  /* 0x0000001003037812 */ /* 0x008fca00078ed804 */
[----:B------:R2:W-:Y:S02]  /*1150*/  STS [UR8+0x8], R3 ;  /* 0x00000803ff007988 */ /* 0x0005e40008000808 */
.L_x_39:
[----:B--2---:R-:W-:Y:S05]  /*1160*/  BSYNC.RECONVERGENT B3 ;  /* 0x0000000000037941 */ /* 0x004fea0003800200 */
.L_x_38:
[----:B------:R-:W-:Y:S04]  /*1170*/  BSSY.RECONVERGENT B4, `(.L_x_40) ;  /* 0x0000033000047945 */ /* 0x000fe80003800200 */
[----:B------:R-:W-:Y:S04]  /*1180*/  BSSY.RELIABLE B3, `(.L_x_41) ;  /* 0x000002e000037945 */ /* 0x000fe80003800100 */
[----:B------:R-:W-:Y:S05]  /*1190*/  @P3 BRA `(.L_x_42) ;  /* 0x0000000000243947 */ /* 0x000fea0003800000 */
[----:B---34-:R-:W2:Y:S01]  /*11a0*/  LDS R3, [UR8+0x34] ;  /* 0x00003408ff037984 */ /* 0x018ea20008000800 */
[----:B-----5:R-:W-:-:S05]  /*11b0*/  IMAD.MOV.U32 R4, RZ, RZ, 0x7f000000 ;  /* 0x7f000000ff047424 */ /* 0x020fca00078e00ff */
[----:B--2---:R-:W-:-:S05]  /*11c0*/  LOP3.LUT R3, R3, 0xff000000, R4, 0xb8, !PT ;  /* 0xff00000003037812 */ /* 0x004fca00078eb804 */
[----:B------:R2:W-:Y:S01]  /*11d0*/  STS [UR8+0x34], R3 ;  /* 0x00003403ff007988 */ /* 0x0005e20008000808 */
[----:B------:R-:W-:Y:S05]  /*11e0*/  @P3 BRA `(.L_x_43) ;  /* 0x0000000000183947 */ /* 0x000fea0003800000 */
[----:B--2---:R-:W2:Y:S01]  /*11f0*/  LDS R3, [UR8+0x38] ;  /* 0x00003808ff037984 */ /* 0x004ea20008000800 */
[----:B------:R-:W-:-:S05]  /*1200*/  IMAD.MOV.U32 R4, RZ, RZ, 0x3f ;  /* 0x0000003fff047424 */ /* 0x000fca00078e00ff */
[----:B--2---:R-:W-:-:S05]  /*1210*/  LOP3.LUT R3, R3, 0xff, R4, 0xb8, !PT ;  /* 0x000000ff03037812 */ /* 0x004fca00078eb804 */
[----:B------:R2:W-:Y:S02]  /*1220*/  STS [UR8+0x38], R3 ;  /* 0x00003803ff007988 */ /* 0x0005e40008000808 */
.L_x_42:
[----:B------:R-:W-:Y:S05]  /*1230*/  @P3 BRA `(.L_x_44) ;  /* 0x00000000000c3947 */ /* 0x000fea0003800000 */
[----:B------:R2:W-:Y:S02]  /*1240*/  STS [UR8+0x20], R6 ;  /* 0x00002006ff007988 */ /* 0x0005e40008000808 */
.L_x_43:
[----:B------:R-:W-:Y:S05]  /*1250*/  @P3 BRA `(.L_x_45) ;  /* 0x0000000000243947 */ /* 0x000fea0003800000 */
[----:B------:R2:W-:Y:S02]  /*1260*/  STS [UR8+0x24], R2 ;  /* 0x00002402ff007988 */ /* 0x0005e40008000808 */
.L_x_44:
[----:B------:R-:W-:Y:S05]  /*1270*/  @P3 BRA `(.L_x_46) ;  /* 0x00000000002c3947 */ /* 0x000fea0003800000 */
[----:B--2---:R-:W2:Y:S01]  /*1280*/  LDS R2, [UR8+0x1c] ;  /* 0x00001c08ff027984 */ /* 0x004ea20008000800 */
[----:B------:R-:W3:Y:S02]  /*1290*/  LDC.64 R8, c[0x0][0x3b8] ;  /* 0x0000ee00ff087b82 */ /* 0x000ee40000000a00 */
[--C-:B---3-5:R-:W-:Y:S02]  /*12a0*/  SHF.R.U32.HI R5, RZ, 0x4, R9.reuse ;  /* 0x00000004ff057819 */ /* 0x128fe40000011609 */
[----:B----4-:R-:W-:-:S05]  /*12b0*/  SHF.R.U64 R3, R8, 0x4, R9 ;  /* 0x0000000408037819 */ /* 0x010fca0000001209 */
[----:B------:R3:W-:Y:S01]  /*12c0*/  STS [UR8+0xc], R3 ;  /* 0x00000c03ff007988 */ /* 0x0007e20008000808 */
[----:B--2---:R-:W-:-:S05]  /*12d0*/  LOP3.LUT R2, R2, 0xf, R5, 0xb8, !PT ;  /* 0x0000000f02027812 */ /* 0x004fca00078eb805 */
[----:B------:R3:W-:Y:S02]  /*12e0*/  STS [UR8+0x1c], R2 ;  /* 0x00001c02ff007988 */ /* 0x0007e40008000808 */
.L_x_45:
[----:B------:R-:W-:Y:S05]  /*12f0*/  @P3 BRA `(.L_x_47) ;  /* 0x00000000001c3947 */ /* 0x000fea0003800000 */
[----:B---3--:R-:W3:Y:S02]  /*1300*/  LDS R2, [UR8+0x34] ;  /* 0x00003408ff027984 */ /* 0x008ee40008000800 */
[----:B---3--:R-:W-:-:S05]  /*1310*/  LOP3.LUT R2, R2, 0x7, RZ, 0xb8, !PT ;  /* 0x0000000702027812 */ /* 0x008fca00078eb8ff */
[----:B------:R3:W-:Y:S02]  /*1320*/  STS [UR8+0x34], R2 ;  /* 0x00003402ff007988 */ /* 0x0007e40008000808 */
.L_x_46:
[----:B------:R-:W-:Y:S05]  /*1330*/  @P3 BRA `(.L_x_48) ;  /* 0x00000000001c3947 */ /* 0x000fea0003800000 */
[----:B--23--:R-:W2:Y:S02]  /*1340*/  LDS R2, [UR8+0x34] ;  /* 0x00003408ff027984 */ /* 0x00cea40008000800 */
[----:B--2---:R-:W-:-:S05]  /*1350*/  LOP3.LUT R2, R2, 0x38, RZ, 0xb8, !PT ;  /* 0x0000003802027812 */ /* 0x004fca00078eb8ff */
[----:B------:R2:W-:Y:S02]  /*1360*/  STS [UR8+0x34], R2 ;  /* 0x00003402ff007988 */ /* 0x0005e40008000808 */
.L_x_47:
[----:B------:R-:W-:Y:S05]  /*1370*/  @P3 BRA `(.L_x_49) ;  /* 0x00000000001c3947 */ /* 0x000fea0003800000 */
[----:B--23--:R-:W2:Y:S02]  /*1380*/  LDS R2, [UR8+0x8] ;  /* 0x00000808ff027984 */ /* 0x00cea40008000800 */
[----:B--2---:R-:W-:-:S05]  /*1390*/  LOP3.LUT R2, R2, 0x780, RZ, 0xb8, !PT ;  /* 0x0000078002027812 */ /* 0x004fca00078eb8ff */
[----:B------:R2:W-:Y:S02]  /*13a0*/  STS [UR8+0x8], R2 ;  /* 0x00000802ff007988 */ /* 0x0005e40008000808 */
.L_x_48:
[----:B------:R-:W-:Y:S05]  /*13b0*/  @P3 BRA `(.L_x_50) ;  /* 0x0000000000283947 */ /* 0x000fea0003800000 */
[----:B--23--:R-:W2:Y:S02]  /*13c0*/  LDS R2, [UR8+0x8] ;  /* 0x00000808ff027984 */ /* 0x00cea40008000800 */
[----:B--2---:R-:W-:-:S05]  /*13d0*/  LOP3.LUT R2, R2, 0x1800, RZ, 0xb8, !PT ;  /* 0x0000180002027812 */ /* 0x004fca00078eb8ff */
[----:B------:R2:W-:Y:S02]  /*13e0*/  STS [UR8+0x8], R2 ;  /* 0x00000802ff007988 */ /* 0x0005e40008000808 */
.L_x_49:
[----:B------:R-:W-:Y:S05]  /*13f0*/  @P3 BREAK.RELIABLE B3 ;  /* 0x0000000000033942 */ /* 0x000fea0003800100 */
[----:B------:R-:W-:Y:S05]  /*1400*/  @P3 BRA `(.L_x_51) ;  /* 0x0000000000243947 */ /* 0x000fea0003800000 */
[----:B--23--:R-:W2:Y:S01]  /*1410*/  LDS R2, [UR8+0x8] ;  /* 0x00000808ff027984 */ /* 0x00cea20008000800 */
[----:B----4-:R-:W-:-:S05]  /*1420*/  IMAD.MOV.U32 R3, RZ, RZ, 0x6000 ;  /* 0x00006000ff037424 */ /* 0x010fca00078e00ff */
[----:B--2---:R-:W-:-:S04]  /*1430*/  LOP3.LUT R2, R2, 0x6000, R3, 0xd8, !PT ;  /* 0x0000600002027812 */ /* 0x004fc800078ed803 */
[----:B------:R-:W-:-:S05]  /*1440*/  LOP3.LUT R2, R2, 0x400000, RZ, 0xb8, !PT ;  /* 0x0040000002027812 */ /* 0x000fca00078eb8ff */
[----:B------:R2:W-:Y:S02]  /*1450*/  STS [UR8+0x8], R2 ;  /* 0x00000802ff007988 */ /* 0x0005e40008000808 */
.L_x_50:
[----:B------:R-:W-:Y:S05]  /*1460*/  BSYNC.RELIABLE B3 ;  /* 0x0000000000037941 */ /* 0x000fea0003800100 */
.L_x_41:
[----:B--23--:R-:W2:Y:S02]  /*1470*/  @!P3 LDS R2, [UR8+0x8] ;  /* 0x00000808ff02b984 */ /* 0x00cea40008000800 */
[----:B--2---:R-:W-:-:S05]  /*1480*/  @!P3 LOP3.LUT R2, R2, 0x8000, RZ, 0xb8, !PT ;  /* 0x000080000202b812 */ /* 0x004fca00078eb8ff */
[----:B------:R2:W-:Y:S02]  /*1490*/  @!P3 STS [UR8+0x8], R2 ;  /* 0x00000802ff00b988 */ /* 0x0005e40008000808 */
.L_x_51:
[----:B------:R-:W-:Y:S05]  /*14a0*/  BSYNC.RECONVERGENT B4 ;  /* 0x0000000000047941 */ /* 0x000fea0003800200 */
.L_x_40:
[----:B------:R-:W-:Y:S05]  /*14b0*/  WARPSYNC.ALL ;  /* 0x0000000000007948 */ /* 0x000fea0003800000 */
[----:B------:R-:W-:Y:S01]  /*14c0*/  NOP ;  /* 0x0000000000007918 */ /* 0x000fe20000000000 */
[----:B------:R-:W-:-:S04]  /*14d0*/  UIADD3 UR4, UPT, UPT, UR4, 0x100, URZ ;  /* 0x0000010004047890 */ /* 0x000fc8000fffe0ff */
[----:B------:R-:W-:-:S04]  /*14e0*/  UIADD3 UR23, UP0, UPT, UR4, UR16, URZ ;  /* 0x0000001004177290 */ /* 0x000fc8000ff1e0ff */
[----:B------:R-:W-:Y:S01]  /*14f0*/  ULEA.HI.X.SX32 UR28, UR4, UR17, 0x1, UP0 ;  /* 0x00000011041c7291 */ /* 0x000fe200080f0eff */
[----:B------:R-:W-:Y:S11]  /*1500*/  @P0 BRA `(.L_x_52) ;  /* 0x0000000000380947 */ /* 0x000ff60003800000 */
[----:B--23--:R-:W2:Y:S01]  /*1510*/  S2R R2, SR_LANEID ;  /* 0x0000000000027919 */ /* 0x00cea20000000000 */
[----:B------:R-:W-:Y:S05]  /*1520*/  WARPSYNC.ALL ;  /* 0x0000000000007948 */ /* 0x000fea0003800000 */
[----:B------:R-:W-:Y:S01]  /*1530*/  NOP ;  /* 0x0000000000007918 */ /* 0x000fe20000000000 */
[----:B--2--5:R-:W-:-:S05]  /*1540*/  IMAD.SHL.U32 R4, R2, 0x4, RZ ;  /* 0x0000000402047824 */ /* 0x024fca00078e00ff */
[----:B------:R-:W2:Y:S01]  /*1550*/  LDS R5, [R4+UR8] ;  /* 0x0000000804057984 */ /* 0x000ea20008000800 */
[----:B------:R-:W-:Y:S01]  /*1560*/  IADD3 R2, P1, PT, R4, UR23, RZ ;  /* 0x0000001704027c10 */ /* 0x000fe2000ff3e0ff */
[----:B------:R-:W-:-:S04]  /*1570*/  UMOV UR4, UR23 ;  /* 0x0000001700047c82 */ /* 0x000fc80008000000 */
[----:B----4-:R-:W-:Y:S01]  /*1580*/  IMAD.X R3, RZ, RZ, UR28, P1 ;  /* 0x0000001cff037e24 */ /* 0x010fe200088e06ff */
[----:B------:R-:W-:-:S04]  /*1590*/  UMOV UR5, UR28 ;  /* 0x0000001c00057c82 */ /* 0x000fc80008000000 */
[----:B--2---:R2:W3:Y:S01]  /*15a0*/  ATOMG.E.EXCH.STRONG.GPU PT, RZ, [R2], R5 ;  /* 0x0000000502ff73a8 */ /* 0x0044e200041ee100 */
[----:B------:R-:W-:-:S04]  /*15b0*/  DEPBAR {5,4,3,2,1,0} ;  /* 0x0000003f0000791a */ /* 0x000fc80000000000 */
[----:B------:R-:W4:Y:S02]  /*15c0*/  CCTL.E.C.LDCU.IV.DEEP [UR4] ;  /* 0x0000000004007540 */ /* 0x000f240009c08000 */
[----:B----4-:R2:W-:Y:S01]  /*15d0*/  UTMACCTL.IV [UR4] ;  /* 0x00000000040079b9 */ /* 0x0105e20008000000 */
[----:B------:R-:W-:Y:S01]  /*15e0*/  NOP ;  /* 0x0000000000007918 */ /* 0x000fe20000000000 */
.L_x_52:
[----:B------:R-:W-:Y:S05]  /*15f0*/  @P0 BRA `(.L_x_53) ;  /* 0x00000000000c0947 */ /* 0x000fea0003800000 */
[----:B------:R0:W-:Y:S01]  /*1600*/  UTMACMDFLUSH ;  /* 0x00000000000079b7 */ /* 0x0001e20000000000 */
[----:B------:R-:W-:Y:S05]  /*1610*/  @P0 BRA `(.L_x_53) ;  /* 0x0000000000040947 */ /* 0x000fea0003800000 */
[----:B------:R-:W-:-:S04]  /*1620*/  DEPBAR.LE SB0, 0x0 ;  /* 0x000080000000791a */ /* 0x000fc80000000000 */
.L_x_53:
[----:B------:R-:W-:Y:S05]  /*1630*/  WARPSYNC.ALL ;  /* 0x0000000000007948 */ /* 0x000fea0003800000 */
[----:B------:R-:W-:Y:S01]  /*1640*/  NOP ;  /* 0x0000000000007918 */ /* 0x000fe20000000000 */
[----:B---3--:R-:W-:Y:S01]  /*1650*/  BAR.SYNC.DEFER_BLOCKING 0x0 ;  /* 0x0000000000007b1d */ /* 0x008fe20000010000 */
[----:B------:R-:W-:Y:S01]  /*1660*/  ISETP.GE.AND P0, PT, R7, 0x1, PT ;  /* 0x000000010700780c */ /* 0x000fe20003f06270 */
[----:B------:R-:W-:Y:S01]  /*1670*/  USHF.L.U32 UR27, UR6, 0x6, URZ ;  /* 0x00000006061b7899 */ /* 0x000fe200080006ff */
[----:B--2---:R-:W-:Y:S01]  /*1680*/  SHF.R.U32.HI R2, RZ, 0x5, R0 ;  /* 0x00000005ff027819 */ /* 0x004fe20000011600 */
[----:B------:R-:W-:-:S02]  /*1690*/  USHF.L.U32 UR11, UR11, 0x7, URZ ;  /* 0x000000070b0b7899 */ /* 0x000fc400080006ff */
[----:B------:R-:W-:Y:S01]  /*16a0*/  VOTEU.ALL UP0, P3 ;  /* 0x0000000000ff7886 */ /* 0x000fe20001800000 */
[----:B------:R-:W-:Y:S01]  /*16b0*/  UMOV UR4, 0x1 ;  /* 0x0000000100047882 */ /* 0x000fe20000000000 */
[----:B------:R-:W-:Y:S01]  /*16c0*/  VOTEU.ALL UP1, P3 ;  /* 0x0000000000ff7886 */ /* 0x000fe20001820000 */
[----:B------:R-:W-:Y:S02]  /*16d0*/  R2UR UR22, R2 ;  /* 0x00000000021672ca */ /* 0x000fe400000e0000 */
[----:B------:R-:W-:-:S04]  /*16e0*/  @!UP0 UIADD3 UR16, UPT, UPT, -UR4, 0x100000, URZ ;  /* 0x0010000004108890 */ /* 0x000fc8000fffe1ff */
[----:B------:R-:W-:Y:S02]  /*16f0*/  @!UP0 USHF.L.U32 UR17, UR16, 0xb, URZ ;  /* 0x0000000b10118899 */ /* 0x000fe400080006ff */
[----:B------:R-:W-:Y:S02]  /*1700*/  @!UP0 USHF.L.U32 UR16, UR16, 0x1, URZ ;  /* 0x0000000110108899 */ /* 0x000fe400080006ff */
[----:B------:R-:W-:-:S04]  /*1710*/  @!UP0 UIADD3 UR4, UPT, UPT, -UR4, 0x100000, URZ ;  /* 0x0010000004048890 */ /* 0x000fc8000fffe1ff */
[----:B------:R-:W-:Y:S02]  /*1720*/  @!UP0 USHF.L.U32 UR5, UR4, 0xb, URZ ;  /* 0x0000000b04058899 */ /* 0x000fe400080006ff */
[----:B------:R-:W-:Y:S01]  /*1730*/  @!UP0 USHF.L.U32 UR4, UR4, 0x1, URZ ;  /* 0x0000000104048899 */ /* 0x000fe200080006ff */
[----:B------:R-:W-:Y:S01]  /*1740*/  VOTEU.ALL UP0, P3 ;  /* 0x0000000000ff7886 */ /* 0x000fe20001800000 */
[----:B------:R-:W2:Y:S04]  /*1750*/  FENCE.VIEW.ASYNC.S ;  /* 0x00000000000073c6 */ /* 0x000ea80000000000 */
[----:B--2---:R2:W3:Y:S06]  /*1760*/  @!UP0 SYNCS.EXCH.64 URZ, [UR8+0x3000], UR16 ;  /* 0x0030001008ff85b2 */ /* 0x0044ec0008000100 */
[----:B------:R2:W4:Y:S01]  /*1770*/  @!UP1 SYNCS.EXCH.64 URZ, [UR8+0x3010], UR4 ;  /* 0x0030100408ff95b2 */ /* 0x0005220008000100 */
[----:B------:R-:W-:Y:S05]  /*1780*/  @!P0 BRA `(.L_x_54) ;  /* 0x0000000400bc8947 */ /* 0x000fea0003800000 */
[----:B---34-:R-:W-:Y:S01]  /*1790*/  BAR.SYNC.DEFER_BLOCKING 0x0 ;  /* 0x0000000000007b1d */ /* 0x018fe20000010000 */
[----:B------:R-:W-:Y:S01]  /*17a0*/  ELECT P1, URZ, PT ;  /* 0x0000000000ff782f */ /* 0x000fe20003820000 */
[----:B------:R-:W-:Y:S01]  /*17b0*/  @!P3 IMAD.MOV.U32 R2, RZ, RZ, 0x3000 ;  /* 0x00003000ff02b424 */ /* 0x000fe200078e00ff */
[----:B------:R-:W-:Y:S02]  /*17c0*/  UIADD3 UR24, UPT, UPT, UR8, 0x2000, URZ ;  /* 0x0000200008187890 */ /* 0x000fe4000fffe0ff */
[----:B------:R-:W-:Y:S02]  /*17d0*/  ISETP.LT.U32.AND P1, PT, R36, 0x20, P1 ;  /* 0x000000202400780c */ /* 0x000fe40000f21070 */
[----:B------:R-:W-:Y:S01]  /*17e0*/  ELECT P0, URZ, PT ;  /* 0x0000000000ff782f */ /* 0x000fe20003800000 */
[----:B------:R-:W-:-:S03]  /*17f0*/  USHF.R.U32.HI UR6, URZ, 0x4, UR8 ;  /* 0x00000004ff067899 */ /* 0x000fc60008011608 */
[----:B------:R-:W-:Y:S01]  /*1800*/  ISETP.LT.U32.AND P0, PT, R36, 0x20, P0 ;  /* 0x000000202400780c */ /* 0x000fe20000701070 */
[----:B--2---:R-:W-:Y:S02]  /*1810*/  USHF.R.U32.HI UR4, URZ, 0x4, UR24 ;  /* 0x00000004ff047899 */ /* 0x004fe40008011618 */
[----:B------:R-:W-:Y:S02]  /*1820*/  USGXT.U32 UR6, UR6, 0xe ;  /* 0x0000000e0606789a */ /* 0x000fe40008000000 */
[----:B------:R-:W-:Y:S01]  /*1830*/  USGXT.U32 UR4, UR4, 0xe ;  /* 0x0000000e0404789a */ /* 0x000fe20008000000 */
[----:B------:R-:W-:Y:S01]  /*1840*/  UMOV UR18, 0xfffffffe ;  /* 0xfffffffe00127882 */ /* 0x000fe20000000000 */
[----:B------:R-:W-:Y:S01]  /*1850*/  VOTEU.ANY UP0, P1 ;  /* 0x0000000000ff7886 */ /* 0x000fe20000800100 */
[----:B------:R-:W-:Y:S01]  /*1860*/  VOTEU.ANY UP2, P1 ;  /* 0x0000000000ff7886 */ /* 0x000fe20000840100 */
[----:B------:R-:W-:Y:S01]  /*1870*/  UMOV UR19, 0x7fffbfdf ;  /* 0x7fffbfdf00137882 */ /* 0x000fe20000000000 */
[----:B------:R-:W-:Y:S01]  /*1880*/  UMOV UR7, URZ ;  /* 0x000000ff00077c82 */ /* 0x000fe20008000000 */
[----:B------:R-:W-:Y:S01]  /*1890*/  UMOV UR5, URZ ;  /* 0x000000ff00057c82 */ /* 0x000fe20008000000 */
[----:B------:R-:W-:-:S02]  /*18a0*/  @UP0 UIADD3 UR25, UPT, UPT, UR8, 0x3000, URZ ;  /* 0x0000300008190890 */ /* 0x000fc4000fffe0ff */
[----:B------:R2:W-:Y:S01]  /*18b0*/  @!P3 SYNCS.ARRIVE.TRANS64 RZ, [UR8+0x3000], R2 ;  /* 0x00300002ffffb9a7 */ /* 0x0005e20008000008 */
[----:B------:R-:W-:Y:S01]  /*18c0*/  @UP0 UMOV UR26, URZ ;  /* 0x000000ff001a0c82 */ /* 0x000fe20008000000 */
[----:B------:R-:W-:Y:S01]  /*18d0*/  BAR.SYNC.DEFER_BLOCKING 0x0 ;  /* 0x0000000000007b1d */ /* 0x000fe20000010000 */
[----:B------:R-:W-:Y:S02]  /*18e0*/  UIADD3.64 UR20, UPT, UPT, UR6, -UR18, URZ ;  /* 0x8000001206147297 */ /* 0x000fe4000fffe0ff */
[----:B------:R-:W-:Y:S02]  /*18f0*/  UIADD3.64 UR18, UPT, UPT, UR4, -UR18, URZ ;  /* 0x8000001204127297 */ /* 0x000fe4000fffe0ff */
[----:B------:R-:W-:Y:S01]  /*1900*/  UISETP.NE.U32.AND UP0, UPT, UR22, URZ, UPT ;  /* 0x000000ff1600728c */ /* 0x000fe2000bf05070 */
[----:B------:R-:W-:Y:S01]  /*1910*/  VOTEU.ANY UP1, P0 ;  /* 0x0000000000ff7886 */ /* 0x000fe20000020100 */
[----:B------:R-:W-:Y:S01]  /*1920*/  VOTEU.ANY UP3, P0 ;  /* 0x0000000000ff7886 */ /* 0x000fe20000060100 */
[----:B------:R-:W-:Y:S01]  /*1930*/  UMOV UR16, UR6 ;  /* 0x0000000600107c82 */ /* 0x000fe20008000000 */
[----:B------:R-:W-:Y:S01]  /*1940*/  UMOV UR17, 0x80004020 ;  /* 0x8000402000117882 */ /* 0x000fe20000000000 */
[----:B------:R-:W-:Y:S01]  /*1950*/  UMOV UR6, UR4 ;  /* 0x0000000400067c82 */ /* 0x000fe20008000000 */
[----:B------:R-:W-:Y:S01]  /*1960*/  @UP1 UIADD3 UR9, UPT, UPT, UR8, 0x3000, URZ ;  /* 0x0000300008091890 */ /* 0x000fe2000fffe0ff */
[----:B------:R-:W-:Y:S01]  /*1970*/  @UP1 UMOV UR10, URZ ;  /* 0x000000ff000a1c82 */ /* 0x000fe20008000000 */
[----:B------:R-:W-:Y:S01]  /*1980*/  UMOV UR7, 0x80004020 ;  /* 0x8000402000077882 */ /* 0x000fe20000000000 */
[----:B------:R2:W-:Y:S01]  /*1990*/  @UP2 UTMALDG.2D [UR24], [UR12] ;  /* 0x000000180c0025b4 */ /* 0x0005e20008008000 */
[----:B------:R3:W-:Y:S06]  /*19a0*/  MEMBAR.ALL.CTA ;  /* 0x0000000000007992 */ /* 0x0007ec0000008000 */
[----:B---3--:R-:W3:Y:S02]  /*19b0*/  FENCE.VIEW.ASYNC.S ;  /* 0x00000000000073c6 */ /* 0x008ee40000000000 */
[----:B---3--:R-:W-:Y:S06]  /*19c0*/  BAR.SYNC.DEFER_BLOCKING 0x0 ;  /* 0x0000000000007b1d */ /* 0x008fec0000010000 */
[----:B------:R2:W-:Y:S02]  /*19d0*/  @UP3 UTMALDG.2D [UR8], [UR14] ;  /* 0x000000080e0035b4 */ /* 0x0005e40008008000 */
[----:B------:R-:W-:Y:S06]  /*19e0*/  BAR.SYNC.DEFER_BLOCKING 0x0 ;  /* 0x0000000000007b1d */ /* 0x000fec0000010000 */
[----:B------:R-:W3:Y:S02]  /*19f0*/  SYNCS.PHASECHK.TRANS64.TRYWAIT P0, [UR8+0x3000], RZ ;  /* 0x003000ffff0075a7 */ /* 0x000ee40008001108 */
[----:B--23--:R-:W-:Y:S05]  /*1a00*/  @!P0 BRA `(.L_x_55) ;  /* 0x0000000800b88947 */ /* 0x00cfea0003800000 */
.L_x_67:
[----:B------:R-:W-:Y:S05]  /*1a10*/  BRA.U UP0, `(.L_x_56) ;  /* 0x00000001001c7547 */ /* 0x000fea000b800000 */
[----:B------:R-:W-:Y:S01]  /*1a20*/  UMOV UR4, 0x0 ;  /* 0x0000000000047882 */ /* 0x000fe20000000000 */
[----:B------:R-:W-:Y:S01]  /*1a30*/  UMOV UR5, 0x4200010 ;  /* 0x0420001000057882 */ /* 0x000fe20000000000 */
[----:B------:R-:W-:Y:S01]  /*1a40*/  UMOV UR24, 0x0 ;  /* 0x0000000000187882 */ /* 0x000fe20000000000 */
[----:B------:R-:W-:Y:S01]  /*1a50*/  UMOV UR25, 0x4200010 ;  /* 0x0420001000197882 */ /* 0x000fe20000000000 */
[----:B------:R2:W-:Y:S01]  /*1a60*/  UTCQMMA gdesc[UR6], gdesc[UR16], tmem[UR29], tmem[UR4], idesc[UR5], !UPT ;  /* 0x00ff0410060075ea */ /* 0x0005e2000f80031d */
[----:B------:R2:W-:Y:S01]  /*1a70*/  UTCQMMA gdesc[UR18], gdesc[UR20], tmem[UR29], tmem[UR24], idesc[UR25], UPT ;  /* 0x00ff1814120075ea */ /* 0x0005e2000b80031d */
[----:B------:R-:W-:Y:S02]  /*1a80*/  NOP ;  /* 0x0000000000007918 */ /* 0x000fe40000000000 */
.L_x_56:
[----:B------:R-:W-:Y:S01]  /*1a90*/  ELECT P0, URZ, PT ;  /* 0x0000000000ff782f */ /* 0x000fe20003800000 */
[----:B--2---:R-:W-:-:S03]  /*1aa0*/  UIADD3 UR4, UPT, UPT, UR8, 0x3010, URZ ;  /* 0x0000301008047890 */ /* 0x004fc6000fffe0ff */
[----:B------:R-:W-:Y:S01]  /*1ab0*/  ISETP.LT.U32.AND P0, PT, R36, 0x20, P0 ;  /* 0x000000202400780c */ /* 0x000fe20000701070 */
[----:B------:R-:W-:-:S12]  /*1ac0*/  UMOV UR5, URZ ;  /* 0x000000ff00057c82 */ /* 0x000fd80008000000 */
[----:B------:R-:W-:Y:S01]  /*1ad0*/  VOTEU.ANY UP0, P0 ;  /* 0x0000000000ff7886 */ /* 0x000fe20000000100 */
[----:B------:R-:W-:Y:S01]  /*1ae0*/  VOTEU.ANY UP1, P0 ;  /* 0x0000000000ff7886 */ /* 0x000fe20000020100 */
[----:B------:R-:W-:-:S03]  /*1af0*/  ISETP.GE.U32.AND P0, PT, R7, 0x41, PT ;  /* 0x000000410700780c */ /* 0x000fc60003f06070 */
[----:B------:R-:W-:Y:S02]  /*1b00*/  @UP0 UMOV UR9, UR4 ;  /* 0x0000000400090c82 */ /* 0x000fe40008000000 */
[----:B------:R2:W-:Y:S01]  /*1b10*/  @UP1 UTCBAR [UR9], URZ ;  /* 0x000000ff090013e9 */ /* 0x0005e200080000ff */
[----:B------:R-:W-:Y:S06]  /*1b20*/  BAR.SYNC.DEFER_BLOCKING 0x0 ;  /* 0x0000000000007b1d */ /* 0x000fec0000010000 */
[----:B------:R-:W3:Y:S02]  /*1b30*/  SYNCS.PHASECHK.TRANS64.TRYWAIT P1, [UR8+0x3010], RZ ;  /* 0x003010ffff0075a7 */ /* 0x000ee40008021108 */
[----:B--23--:R-:W-:Y:S05]  /*1b40*/  @!P1 BRA `(.L_x_57) ;  /* 0x0000000800749947 */ /* 0x00cfea0003800000 */
.L_x_68:
[----:B------:R-:W-:Y:S05]  /*1b50*/  @!P0 BRA `(.L_x_54) ;  /* 0x0000000000c88947 */ /* 0x000fea0003800000 */
[----:B------:R-:W-:Y:S01]  /*1b60*/  IMAD.MOV.U32 R2, RZ, RZ, 0x1 ;  /* 0x00000001ff027424 */ /* 0x000fe200078e00ff */
[----:B------:R-:W2:Y:S01]  /*1b70*/  LDCU UR32, c[0x0][0x3a0] ;  /* 0x00007400ff2077ac */ /* 0x000ea20008000800 */
[----:B------:R-:W-:-:S05]  /*1b80*/  UMOV UR26, 0x40 ;  /* 0x00000040001a7882 */ /* 0x000fca0000000000 */
.L_x_61:
[----:B------:R-:W-:Y:S01]  /*1b90*/  BAR.SYNC.DEFER_BLOCKING 0x0 ;  /* 0x0000000000007b1d */ /* 0x000fe20000010000 */
[----:B------:R-:W-:Y:S01]  /*1ba0*/  ELECT P1, URZ, PT ;  /* 0x0000000000ff782f */ /* 0x000fe20003820000 */
[----:B------:R-:W-:Y:S01]  /*1bb0*/  @!P3 IMAD.MOV.U32 R3, RZ, RZ, 0x3000 ;  /* 0x00003000ff03b424 */ /* 0x000fe200078e00ff */
[----:B------:R-:W-:Y:S02]  /*1bc0*/  ELECT P0, URZ, PT ;  /* 0x0000000000ff782f */ /* 0x000fe40003800000 */
[C---:B------:R-:W-:Y:S01]  /*1bd0*/  ISETP.LT.U32.AND P1, PT, R36.reuse, 0x20, P1 ;  /* 0x000000202400780c */ /* 0x040fe20000f21070 */
[----:B------:R-:W-:Y:S01]  /*1be0*/  UMOV UR10, UR26 ;  /* 0x0000001a000a7c82 */ /* 0x000fe20008000000 */
[----:B------:R-:W-:-:S11]  /*1bf0*/  ISETP.LT.U32.AND P0, PT, R36, 0x20, P0 ;  /* 0x000000202400780c */ /* 0x000fd60000701070 */
[----:B------:R-:W-:Y:S02]  /*1c00*/  VOTEU.ANY UP0, P1 ;  /* 0x0000000000ff7886 */ /* 0x000fe40000800100 */
[----:B------:R-:W-:-:S03]  /*1c10*/  VOTEU.ANY UP1, P0 ;  /* 0x0000000000ff7886 */ /* 0x000fc60000020100 */
[----:B------:R-:W-:Y:S02]  /*1c20*/  @UP0 UIADD3 UR24, UPT, UPT, UR8, 0x2000, URZ ;  /* 0x0000200008180890 */ /* 0x000fe4000fffe0ff */
[----:B------:R3:W-:Y:S01]  /*1c30*/  @!P3 SYNCS.ARRIVE.TRANS64 RZ, [UR8+0x3000], R3 ;  /* 0x00300003ffffb9a7 */ /* 0x0007e20008000008 */
[----:B------:R-:W-:Y:S01]  /*1c40*/  @UP0 UIADD3 UR25, UPT, UPT, UR8, 0x3000, URZ ;  /* 0x0000300008190890 */ /* 0x000fe2000fffe0ff */
[----:B------:R-:W-:Y:S01]  /*1c50*/  VOTEU.ANY UP0, P1 ;  /* 0x0000000000ff7886 */ /* 0x000fe20000800100 */
[----:B------:R-:W-:Y:S01]  /*1c60*/  BAR.SYNC.DEFER_BLOCKING 0x0 ;  /* 0x0000000000007b1d */ /* 0x000fe20000010000 */
[----:B------:R-:W-:Y:S01]  /*1c70*/  @UP1 UIADD3 UR9, UPT, UPT, UR8, 0x3000, URZ ;  /* 0x0000300008091890 */ /* 0x000fe2000fffe0ff */
[----:B---3--:R-:W-:-:S04]  /*1c80*/  IMAD.U32 R3, R2, -0x80000000, RZ ;  /* 0x8000000002037824 */ /* 0x008fc800078e00ff */
[----:B------:R-:W-:Y:S01]  /*1c90*/  VOTEU.ANY UP1, P0 ;  /* 0x0000000000ff7886 */ /* 0x000fe20000020100 */
[----:B------:R3:W-:Y:S01]  /*1ca0*/  @UP0 UTMALDG.2D [UR24], [UR12] ;  /* 0x000000180c0005b4 */ /* 0x0007e20008008000 */
[----:B------:R-:W-:Y:S01]  /*1cb0*/  UISETP.NE.U32.AND UP0, UPT, UR22, URZ, UPT ;  /* 0x000000ff1600728c */ /* 0x000fe2000bf05070 */
[----:B------:R4:W-:Y:S06]  /*1cc0*/  MEMBAR.ALL.CTA ;  /* 0x0000000000007992 */ /* 0x0009ec0000008000 */
[----:B----4-:R-:W4:Y:S02]  /*1cd0*/  FENCE.VIEW.ASYNC.S ;  /* 0x00000000000073c6 */ /* 0x010f240000000000 */
[----:B----4-:R-:W-:Y:S06]  /*1ce0*/  BAR.SYNC.DEFER_BLOCKING 0x0 ;  /* 0x0000000000007b1d */ /* 0x010fec0000010000 */
[----:B------:R3:W-:Y:S02]  /*1cf0*/  @UP1 UTMALDG.2D [UR8], [UR14] ;  /* 0x000000080e0015b4 */ /* 0x0007e40008008000 */
[----:B------:R-:W-:Y:S06]  /*1d00*/  BAR.SYNC.DEFER_BLOCKING 0x0 ;  /* 0x0000000000007b1d */ /* 0x000fec0000010000 */
[----:B------:R-:W4:Y:S02]  /*1d10*/  SYNCS.PHASECHK.TRANS64.TRYWAIT P0, [UR8+0x3000], R3 ;  /* 0x00300003ff0075a7 */ /* 0x000f240008001108 */
[----:B---34-:R-:W-:Y:S05]  /*1d20*/  @!P0 BRA `(.L_x_58) ;  /* 0x0000000800088947 */ /* 0x018fea0003800000 */
.L_x_69:
[----:B------:R-:W-:Y:S05]  /*1d30*/  BRA.U UP0, `(.L_x_59) ;  /* 0x00000001001c7547 */ /* 0x000fea000b800000 */
[----:B------:R-:W-:Y:S01]  /*1d40*/  UMOV UR24, 0x0 ;  /* 0x0000000000187882 */ /* 0x000fe20000000000 */
[----:B------:R-:W-:Y:S01]  /*1d50*/  UMOV UR25, 0x4200010 ;  /* 0x0420001000197882 */ /* 0x000fe20000000000 */
[----:B------:R-:W-:Y:S01]  /*1d60*/  UMOV UR30, 0x0 ;  /* 0x00000000001e7882 */ /* 0x000fe20000000000 */
[----:B------:R-:W-:Y:S01]  /*1d70*/  UMOV UR31, 0x4200010 ;  /* 0x04200010001f7882 */ /* 0x000fe20000000000 */
[----:B------:R3:W-:Y:S01]  /*1d80*/  UTCQMMA gdesc[UR6], gdesc[UR16], tmem[UR29], tmem[UR24], idesc[UR25], UPT ;  /* 0x00ff1810060075ea */ /* 0x0007e2000b80031d */
[----:B------:R3:W-:Y:S01]  /*1d90*/  UTCQMMA gdesc[UR18], gdesc[UR20], tmem[UR29], tmem[UR30], idesc[UR31], UPT ;  /* 0x00ff1e14120075ea */ /* 0x0007e2000b80031d */
[----:B------:R-:W-:Y:S02]  /*1da0*/  NOP ;  /* 0x0000000000007918 */ /* 0x000fe40000000000 */
.L_x_59:
[----:B------:R-:W-:-:S04]  /*1db0*/  ELECT P0, URZ, PT ;  /* 0x0000000000ff782f */ /* 0x000fc80003800000 */
[----:B------:R-:W-:-:S13]  /*1dc0*/  ISETP.LT.U32.AND P0, PT, R36, 0x20, P0 ;  /* 0x000000202400780c */ /* 0x000fda0000701070 */
[----:B------:R-:W-:Y:S01]  /*1dd0*/  VOTEU.ANY UP0, P0 ;  /* 0x0000000000ff7886 */ /* 0x000fe20000000100 */
[----:B------:R-:W-:-:S04]  /*1de0*/  VOTEU.ANY UP1, P0 ;  /* 0x0000000000ff7886 */ /* 0x000fc80000020100 */
[----:B------:R-:W-:Y:S02]  /*1df0*/  @UP0 UMOV UR9, UR4 ;  /* 0x0000000400090c82 */ /* 0x000fe40008000000 */
[----:B------:R4:W-:Y:S01]  /*1e00*/  @UP1 UTCBAR [UR9], URZ ;  /* 0x000000ff090013e9 */ /* 0x0009e200080000ff */
[----:B------:R-:W-:Y:S06]  /*1e10*/  BAR.SYNC.DEFER_BLOCKING 0x0 ;  /* 0x0000000000007b1d */ /* 0x000fec0000010000 */
[----:B------:R-:W3:Y:S02]  /*1e20*/  SYNCS.PHASECHK.TRANS64.TRYWAIT P0, [UR8+0x3010], R3 ;  /* 0x00301003ff0075a7 */ /* 0x000ee40008001108 */
[----:B---34-:R-:W-:Y:S05]  /*1e30*/  @!P0 BRA `(.L_x_60) ;  /* 0x0000000400d08947 */ /* 0x018fea0003800000 */
.L_x_70:
[----:B------:R-:W-:Y:S01]  /*1e40*/  UIADD3 UR26, UPT, UPT, UR26, 0x40, URZ ;  /* 0x000000401a1a7890 */ /* 0x000fe2000fffe0ff */
[----:B------:R-:W-:-:S03]  /*1e50*/  LOP3.LUT R2, R2, 0x1, RZ, 0x3c, !PT ;  /* 0x0000000102027812 */ /* 0x000fc600078e3cff */
[----:B--2---:R-:W-:-:S09]  /*1e60*/  UISETP.GE.AND UP0, UPT, UR26, UR32, UPT ;  /* 0x000000201a00728c */ /* 0x004fd2000bf06270 */
[----:B------:R-:W-:Y:S05]  /*1e70*/  BRA.U !UP0, `(.L_x_61) ;  /* 0xfffffffd08447547 */ /* 0x000fea000b83ffff */
.L_x_54:
[----:B---34-:R-:W-:Y:S01]  /*1e80*/  BAR.SYNC.DEFER_BLOCKING 0x0 ;  /* 0x0000000000007b1d */ /* 0x018fe20000010000 */
[C---:B------:R-:W-:Y:S02]  /*1e90*/  IMAD.SHL.U32 R2, R0.reuse, 0x40, RZ ;  /* 0x0000004000027824 */ /* 0x040fe400078e00ff */
[C---:B------:R-:W-:Y:S02]  /*1ea0*/  IMAD.SHL.U32 R3, R0.reuse, 0x10, RZ ;  /* 0x0000001000037824 */ /* 0x040fe400078e00ff */
[----:B-----5:R-:W-:Y:S01]  /*1eb0*/  IMAD.SHL.U32 R4, R0, 0x2, RZ ;  /* 0x0000000200047824 */ /* 0x020fe200078e00ff */
[----:B------:R-:W-:Y:S04]  /*1ec0*/  BSSY.RECONVERGENT B4, `(.L_x_62) ;  /* 0x0000004000047945 */ /* 0x000fe80003800200 */
[----:B------:R-:W-:Y:S05]  /*1ed0*/  @P3 BRA `(.L_x_63) ;  /* 0x0000000000083947 */ /* 0x000fea0003800000 */
[----:B------:R-:W3:Y:S02]  /*1ee0*/  SYNCS.CCTL.IV [UR8+0x3000] ;  /* 0x00300000ff0079b1 */ /* 0x000ee40008000008 */
[----:B---3--:R-:W3:Y:S02]  /*1ef0*/  SYNCS.CCTL.IV [UR8+0x3010] ;  /* 0x00301000ff0079b1 */ /* 0x008ee40008000008 */
.L_x_63:
[----:B--2---:R-:W-:Y:S05]  /*1f00*/  BSYNC.RECONVERGENT B4 ;  /* 0x0000000000047941 */ /* 0x004fea0003800200 */
.L_x_62:
[----:B------:R-:W-:Y:S01]  /*1f10*/  USHF.L.U32 UR4, UR22, 0x15, URZ ;  /* 0x0000001516047899 */ /* 0x000fe200080006ff */
[----:B------:R-:W-:Y:S01]  /*1f20*/  SHF.R.U32.HI R5, RZ, 0x1, R0 ;  /* 0x00000001ff057819 */ /* 0x000fe20000011600 */
[----:B------:R-:W-:Y:S01]  /*1f30*/  USHF.L.U32 UR22, UR22, 0x4, URZ ;  /* 0x0000000416167899 */ /* 0x000fe200080006ff */
[----:B------:R-:W-:Y:S01]  /*1f40*/  LOP3.LUT R2, R2, 0x1800, RZ, 0xc0, !PT ;  /* 0x0000180002027812 */ /* 0x000fe200078ec0ff */
[----:B------:R-:W-:Y:S01]  /*1f50*/  ULOP3.LUT UR4, UR4, 0x600000, URZ, 0xc0, !UPT ;  /* 0x0060000004047892 */ /* 0x000fe2000f8ec0ff */
[----:B------:R-:W-:Y:S01]  /*1f60*/  LOP3.LUT R4, R4, 0x20, RZ, 0xc0, !PT ;  /* 0x0000002004047812 */ /* 0x000fe200078ec0ff */
[----:B------:R-:W-:Y:S01]  /*1f70*/  ULOP3.LUT UR22, UR22, 0x40, URZ, 0xc0, !UPT ;  /* 0x0000004016167892 */ /* 0x000fe2000f8ec0ff */
[----:B------:R-:W-:Y:S01]  /*1f80*/  LOP3.LUT R2, R2, 0x70, R3, 0xf8, !PT ;  /* 0x0000007002027812 */ /* 0x000fe200078ef803 */
[----:B------:R-:W-:Y:S01]  /*1f90*/  IMAD.SHL.U32 R0, R0, 0x80, RZ ;  /* 0x0000008000007824 */ /* 0x000fe200078e00ff */
[----:B------:R-:W-:Y:S01]  /*1fa0*/  LOP3.LUT R5, R4, 0x40, R5, 0xf8, !PT ;  /* 0x0000004004057812 */ /* 0x000fe200078ef805 */
[----:B------:R-:W-:Y:S01]  /*1fb0*/  UIADD3 UR4, UPT, UPT, UR22, UR4, UR29 ;  /* 0x0000000416047290 */ /* 0x000fe2000fffe01d */
[----:B------:R-:W-:-:S02]  /*1fc0*/  ELECT P0, URZ, PT ;  /* 0x0000000000ff782f */ /* 0x000fc40003800000 */
[----:B------:R-:W-:Y:S01]  /*1fd0*/  LOP3.LUT R5, R2, R5, RZ, 0x3c, !PT ;  /* 0x0000000502057212 */ /* 0x000fe200078e3cff */
[----:B------:R-:W-:Y:S01]  /*1fe0*/  UMOV UR9, UR11 ;  /* 0x0000000b00097c82 */ /* 0x000fe20008000000 */
[----:B------:R-:W-:Y:S01]  /*1ff0*/  UMOV UR10, UR27 ;  /* 0x0000001b000a7c82 */ /* 0x000fe20008000000 */
[----:B------:R-:W-:Y:S02]  /*2000*/  ISETP.LT.U32.AND P0, PT, R36, 0x20, P0 ;  /* 0x000000202400780c */ /* 0x000fe40000701070 */
[----:B------:R-:W-:Y:S02]  /*2010*/  LOP3.LUT R0, R5, 0x780, R0, 0xf8, !PT ;  /* 0x0000078005007812 */ /* 0x000fe400078ef800 */
[----:B------:R-:W-:Y:S01]  /*2020*/  LDTM.16dp32bit_t0_t15.x32 R4, tmem[UR4] ;  /* 0x00000004000479ee */ /* 0x000fe20008a80000 */
[----:B------:R-:W2:Y:S01]  /*2030*/  LDTM.16dp32bit_t16_t31.x32 R4, tmem[UR4+0x20] ;  /* 0x00002004000479ee */ /* 0x000ea20008aa0000 */
[----:B------:R-:W-:Y:S01]  /*2040*/  NOP ;  /* 0x0000000000007918 */ /* 0x000fe20000000000 */
[----:B------:R-:W-:-:S06]  /*2050*/  LOP3.LUT R2, R0, 0x10, RZ, 0x3c, !PT ;  /* 0x0000001000027812 */ /* 0x000fcc00078e3cff */
[----:B--2---:R-:W-:Y:S01]  /*2060*/  VOTEU.ANY UP0, P0 ;  /* 0x0000000000ff7886 */ /* 0x004fe20000000100 */
[----:B------:R-:W-:-:S04]  /*2070*/  VOTEU.ANY UP1, P0 ;  /* 0x0000000000ff7886 */ /* 0x000fc80000020100 */
[----:B------:R-:W-:Y:S01]  /*2080*/  @UP0 UMOV UR4, UR23 ;  /* 0x0000001700040c82 */ /* 0x000fe20008000000 */
[----:B------:R-:W-:Y:S01]  /*2090*/  @UP0 UMOV UR5, UR28 ;  /* 0x0000001c00050c82 */ /* 0x000fe20008000000 */
[----:B------:R-:W-:Y:S02]  /*20a0*/  F2FP.SATFINITE.E4M3.F32.PACK_AB_MERGE_C R6, R7, R6, RZ ;  /* 0x000000060706723e */ /* 0x000fe400048070ff */
[----:B------:R-:W-:Y:S02]  /*20b0*/  F2FP.SATFINITE.E4M3.F32.PACK_AB_MERGE_C R10, R11, R10, RZ ;  /* 0x0000000a0b0a723e */ /* 0x000fe400048070ff */
[----:B------:R-:W-:Y:S02]  /*20c0*/  F2FP.SATFINITE.E4M3.F32.PACK_AB_MERGE_C R14, R15, R14, RZ ;  /* 0x0000000e0f0e723e */ /* 0x000fe400048070ff */
[----:B------:R-:W-:Y:S02]  /*20d0*/  F2FP.SATFINITE.E4M3.F32.PACK_AB_MERGE_C R7, R19, R18, RZ ;  /* 0x000000121307723e */ /* 0x000fe400048070ff */
[----:B------:R-:W-:-:S02]  /*20e0*/  F2FP.SATFINITE.E4M3.F32.PACK_AB_MERGE_C R22, R23, R22, RZ ;  /* 0x000000161716723e */ /* 0x000fc400048070ff */
[----:B------:R-:W-:Y:S02]  /*20f0*/  F2FP.SATFINITE.E4M3.F32.PACK_AB_MERGE_C R26, R27, R26, RZ ;  /* 0x0000001a1b1a723e */ /* 0x000fe400048070ff */
[----:B------:R-:W-:Y:S02]  /*2100*/  F2FP.SATFINITE.E4M3.F32.PACK_AB_MERGE_C R30, R31, R30, RZ ;  /* 0x0000001e1f1e723e */ /* 0x000fe400048070ff */
[----:B------:R-:W-:Y:S02]  /*2110*/  F2FP.SATFINITE.E4M3.F32.PACK_AB_MERGE_C R34, R35, R34, RZ ;  /* 0x000000222322723e */ /* 0x000fe400048070ff */
[----:B------:R-:W-:Y:S02]  /*2120*/  F2FP.SATFINITE.E4M3.F32.PACK_AB_MERGE_C R4, R5, R4, R6 ;  /* 0x000000040504723e */ /* 0x000fe40004807006 */
[----:B------:R-:W-:Y:S02]  /*2130*/  F2FP.SATFINITE.E4M3.F32.PACK_AB_MERGE_C R5, R9, R8, R10 ;  /* 0x000000080905723e */ /* 0x000fe4000480700a */
[----:B------:R-:W-:-:S02]  /*2140*/  F2FP.SATFINITE.E4M3.F32.PACK_AB_MERGE_C R6, R13, R12, R14 ;  /* 0x0000000c0d06723e */ /* 0x000fc4000480700e */
[----:B------:R-:W-:Y:S02]  /*2150*/  F2FP.SATFINITE.E4M3.F32.PACK_AB_MERGE_C R7, R17, R16, R7 ;  /* 0x000000101107723e */ /* 0x000fe40004807007 */
[----:B------:R-:W-:Y:S02]  /*2160*/  F2FP.SATFINITE.E4M3.F32.PACK_AB_MERGE_C R20, R21, R20, R22 ;  /* 0x000000141514723e */ /* 0x000fe40004807016 */
[----:B------:R-:W-:Y:S01]  /*2170*/  F2FP.SATFINITE.E4M3.F32.PACK_AB_MERGE_C R21, R25, R24, R26 ;  /* 0x000000181915723e */ /* 0x000fe2000480701a */
[----:B---3--:R2:W-:Y:S01]  /*2180*/  STS.128 [R0+UR8], R4 ;  /* 0x0000000400007988 */ /* 0x0085e20008000c08 */
[----:B------:R-:W-:Y:S02]  /*2190*/  F2FP.SATFINITE.E4M3.F32.PACK_AB_MERGE_C R22, R29, R28, R30 ;  /* 0x0000001c1d16723e */ /* 0x000fe4000480701e */
[----:B------:R-:W-:-:S05]  /*21a0*/  F2FP.SATFINITE.E4M3.F32.PACK_AB_MERGE_C R23, R33, R32, R34 ;  /* 0x000000202117723e */ /* 0x000fca0004807022 */
[----:B------:R2:W-:Y:S01]  /*21b0*/  STS.128 [R2+UR8], R20 ;  /* 0x0000001402007988 */ /* 0x0005e20008000c08 */
[----:B------:R3:W-:Y:S06]  /*21c0*/  MEMBAR.ALL.CTA ;  /* 0x0000000000007992 */ /* 0x0007ec0000008000 */
[----:B---3--:R-:W3:Y:S02]  /*21d0*/  FENCE.VIEW.ASYNC.S ;  /* 0x00000000000073c6 */ /* 0x008ee40000000000 */
[----:B---3--:R-:W-:Y:S06]  /*21e0*/  BAR.SYNC.DEFER_BLOCKING 0x0 ;  /* 0x0000000000007b1d */ /* 0x008fec0000010000 */
[----:B------:R2:W-:Y:S01]  /*21f0*/  @UP1 UTMASTG.2D [UR8], [UR4] ;  /* 0x00000008040013b5 */ /* 0x0005e20008008000 */
[----:B------:R0:W-:Y:S01]  /*2200*/  UTMACMDFLUSH ;  /* 0x00000000000079b7 */ /* 0x0001e20000000000 */
[----:B------:R-:W-:-:S04]  /*2210*/  DEPBAR.LE SB0, 0x0 ;  /* 0x000080000000791a */ /* 0x000fc80000000000 */
[----:B------:R-:W-:Y:S08]  /*2220*/  BAR.SYNC.DEFER_BLOCKING 0x0 ;  /* 0x0000000000007b1d */ /* 0x000ff00000010000 */
[----:B------:R-:W-:Y:S06]  /*2230*/  BAR.SYNC.DEFER_BLOCKING 0x0 ;  /* 0x0000000000007b1d */ /* 0x000fec0000010000 */
[----:B--2---:R-:W-:Y:S05]  /*2240*/  @P2 BRA `(.L_x_64) ;  /* 0x0000000000a02947 */ /* 0x004fea0003800000 */
[----:B------:R-:W2:Y:S01]  /*2250*/  S2UR UR5, SR_CgaCtaId ;  /* 0x00000000000579c3 */ /* 0x000ea20000008800 */
[----:B------:R-:W-:Y:S01]  /*2260*/  NOP ;  /* 0x0000000000007918 */ /* 0x000fe20000000000 */
[----:B------:R-:W-:Y:S01]  /*2270*/  UMOV UR4, 0x50 ;  /* 0x0000005000047882 */ /* 0x000fe20000000000 */
[----:B------:R-:W-:Y:S02]  /*2280*/  IMAD.U32 R0, RZ, RZ, UR29 ;  /* 0x0000001dff007e24 */ /* 0x000fe4000f8e00ff */
[----:B------:R-:W-:Y:S02]  /*2290*/  IMAD.MOV.U32 R3, RZ, RZ, 0xf ;  /* 0x0000000fff037424 */ /* 0x000fe400078e00ff */
[----:B------:R-:W-:Y:S01]  /*22a0*/  IMAD.MOV.U32 R7, RZ, RZ, 0x1 ;  /* 0x00000001ff077424 */ /* 0x000fe200078e00ff */
[----:B------:R-:W-:-:S04]  /*22b0*/  LOP3.LUT R0, R0, 0xffff, RZ, 0xc0, !PT ;  /* 0x0000ffff00007812 */ /* 0x000fc800078ec0ff */
[----:B------:R-:W-:-:S05]  /*22c0*/  SHF.R.U32.HI R0, RZ, 0x5, R0 ;  /* 0x00000005ff007819 */ /* 0x000fca0000011600 */
[----:B------:R-:W-:Y:S01]  /*22d0*/  VIADD R2, R0, 0x10 ;  /* 0x0000001000027836 */ /* 0x000fe20000000000 */
[----:B------:R-:W-:Y:S01]  /*22e0*/  SHF.L.U32 R0, R3, R0, RZ ;  /* 0x0000000003007219 */ /* 0x000fe200000006ff */
[----:B--2---:R-:W-:-:S03]  /*22f0*/  ULEA UR6, UR5, UR4, 0x18 ;  /* 0x0000000405067291 */ /* 0x004fc6000f8ec0ff */
[----:B------:R-:W-:-:S04]  /*2300*/  SHF.L.U32 R3, R7, R2, RZ ;  /* 0x0000000207037219 */ /* 0x000fc800000006ff */
[----:B------:R-:W-:Y:S02]  /*2310*/  LOP3.LUT R0, R3, R0, RZ, 0xfc, !PT ;  /* 0x0000000003007212 */ /* 0x000fe400078efcff */
[----:B------:R-:W2:Y:S02]  /*2320*/  LDS R5, [UR6] ;  /* 0x00000006ff057984 */ /* 0x000ea40008000800 */
[C---:B------:R-:W-:Y:S02]  /*2330*/  LOP3.LUT R2, R0.reuse, 0xffff, RZ, 0xc0, !PT ;  /* 0x0000ffff00027812 */ /* 0x040fe400078ec0ff */
[----:B--2---:R-:W-:-:S04]  /*2340*/  LOP3.LUT R3, R0, 0xffff, R5, 0x80, !PT ;  /* 0x0000ffff00037812 */ /* 0x004fc800078e8005 */
[----:B------:R-:W-:-:S13]  /*2350*/  ISETP.NE.AND P0, PT, R3, R2, PT ;  /* 0x000000020300720c */ /* 0x000fda0003f05270 */
[----:B------:R-:W-:Y:S05]  /*2360*/  @P0 BRA `(.L_x_65) ;  /* 0x0000000000500947 */ /* 0x000fea0003800000 */
[----:B------:R-:W-:Y:S02]  /*2370*/  SHF.R.U32.HI R5, RZ, 0x10, R5 ;  /* 0x00000010ff057819 */ /* 0x000fe40000011605 */
[----:B------:R-:W-:-:S04]  /*2380*/  SHF.R.U32.HI R2, RZ, 0x10, R0 ;  /* 0x00000010ff027819 */ /* 0x000fc80000011600 */
[----:B------:R-:W-:-:S04]  /*2390*/  LOP3.LUT R5, R5, R2, RZ, 0xc0, !PT ;  /* 0x0000000205057212 */ /* 0x000fc800078ec0ff */
[----:B------:R-:W-:-:S13]  /*23a0*/  ISETP.NE.AND P0, PT, R5, R2, PT ;  /* 0x000000020500720c */ /* 0x000fda0003f05270 */
[----:B------:R-:W-:Y:S05]  /*23b0*/  @P0 BRA `(.L_x_66) ;  /* 0x0000000000300947 */ /* 0x000fea0003800000 */
[----:B------:R-:W-:Y:S01]  /*23c0*/  R2UR UR4, R0 ;  /* 0x00000000000472ca */ /* 0x000fe200000e0000 */
[----:B------:R-:W-:Y:S01]  /*23d0*/  VOTEU.ANY UR5, UPT, PT ;  /* 0x0000000000057886 */ /* 0x000fe200038e0100 */
[----:B------:R-:W2:Y:S01]  /*23e0*/  S2R R0, SR_LANEID ;  /* 0x0000000000007919 */ /* 0x000ea20000000000 */
[----:B------:R-:W-:-:S10]  /*23f0*/  UFLO.U32 UR5, UR5 ;  /* 0x00000005000572bd */ /* 0x000fd400080e0000 */
[----:B------:R-:W-:-:S06]  /*2400*/  ULOP3.LUT UR4, URZ, UR4, URZ, 0x33, !UPT ;  /* 0x00000004ff047292 */ /* 0x000fcc000f8e33ff */
[----:B------:R-:W-:-:S04]  /*2410*/  IMAD.U32 R2, RZ, RZ, UR4 ;  /* 0x00000004ff027e24 */ /* 0x000fc8000f8e00ff */
[----:B------:R-:W3:Y:S02]  /*2420*/  REDUX UR7, R2 ;  /* 0x00000000020773c4 */ /* 0x000ee40000000000 */
[----:B------:R4:W-:Y:S01]  /*2430*/  UTCATOMSWS.AND URZ, UR4 ;  /* 0x0000000400ff79e3 */ /* 0x0009e20008000000 */
[----:B--2---:R-:W-:Y:S01]  /*2440*/  ISETP.EQ.U32.AND P0, PT, R0, UR5, PT ;  /* 0x0000000500007c0c */ /* 0x004fe2000bf02070 */
[----:B---3--:R-:W-:-:S12]  /*2450*/  IMAD.U32 R0, RZ, RZ, UR7 ;  /* 0x00000007ff007e24 */ /* 0x008fd8000f8e00ff */
[----:B------:R4:W-:Y:S01]  /*2460*/  @P0 ATOMS.AND RZ, [UR6], R0 ;  /* 0x00000000ffff098c */ /* 0x0009e2000a800006 */
[----:B------:R-:W-:Y:S05]  /*2470*/  BRA `(.L_x_64) ;  /* 0x0000000000147947 */ /* 0x000fea0003800000 */
.L_x_66:
[----:B------:R-:W-:-:S07]  /*2480*/  MOV R2, 0x24a0 ;  /* 0x000024a000027802 */ /* 0x000fce0000000f00 */
[----:B-1----:R-:W-:Y:S05]  /*2490*/  CALL.REL.NOINC `($__internal_0_$__cuda_sm10x_tcgen05_guardrail_trap_col_being_dealloced_not_returned_by_alloc) ;  /* 0x0000000000447944 */ /* 0x002fea0003c00000 */
[----:B------:R-:W-:Y:S05]  /*24a0*/  BRA `(.L_x_64) ;  /* 0x0000000000087947 */ /* 0x000fea0003800000 */
.L_x_65:
[----:B------:R-:W-:-:S07]  /*24b0*/  MOV R2, 0x24d0 ;  /* 0x000024d000027802 */ /* 0x000fce0000000f00 */
[----:B-1----:R-:W-:Y:S05]  /*24c0*/  CALL.REL.NOINC `($__internal_2_$__cuda_sm10x_tcgen05_guardrail_trap_unallocated_columns_being_dealloced) ;  /* 0x0000000000507944 */ /* 0x002fea0003c00000 */
.L_x_64:
[----:B------:R-:W-:Y:S01]  /*24d0*/  NOP ;  /* 0x0000000000007918 */ /* 0x000fe20000000000 */
[----:B----4-:R-:W-:Y:S05]  /*24e0*/  EXIT ;  /* 0x000000000000794d */ /* 0x010fea0003800000 */
.L_x_55:
[----:B------:R-:W2:Y:S02]  /*24f0*/  SYNCS.PHASECHK.TRANS64.TRYWAIT P0, [UR8+0x3000], RZ ;  /* 0x003000ffff0075a7 */ /* 0x000ea40008001108 */
[----:B--2---:R-:W-:Y:S05]  /*2500*/  @!P0 BRA `(.L_x_55) ;  /* 0xfffffffc00f88947 */ /* 0x004fea000383ffff */
[----:B------:R-:W-:Y:S05]  /*2510*/  BRA `(.L_x_67) ;  /* 0xfffffff4003c7947 */ /* 0x000fea000383ffff */
.L_x_57:
[----:B------:R-:W2:Y:S02]  /*2520*/  SYNCS.PHASECHK.TRANS64.TRYWAIT P1, [UR8+0x3010], RZ ;  /* 0x003010ffff0075a7 */ /* 0x000ea40008021108 */
[----:B--2---:R-:W-:Y:S05]  /*2530*/  @!P1 BRA `(.L_x_57) ;  /* 0xfffffffc00f89947 */ /* 0x004fea000383ffff */
[----:B------:R-:W-:Y:S05]  /*2540*/  BRA `(.L_x_68) ;  /* 0xfffffff400807947 */ /* 0x000fea000383ffff */
.L_x_58:
[----:B------:R-:W3:Y:S02]  /*2550*/  SYNCS.PHASECHK.TRANS64.TRYWAIT P0, [UR8+0x3000], R3 ;  /* 0x00300003ff0075a7 */ /* 0x000ee40008001108 */
[----:B---3--:R-:W-:Y:S05]  /*2560*/  @!P0 BRA `(.L_x_58) ;  /* 0xfffffffc00f88947 */ /* 0x008fea000383ffff */
[----:B------:R-:W-:Y:S05]  /*2570*/  BRA `(.L_x_69) ;  /* 0xfffffff400ec7947 */ /* 0x000fea000383ffff */
.L_x_60:
[----:B------:R-:W3:Y:S02]  /*2580*/  SYNCS.PHASECHK.TRANS64.TRYWAIT P0, [UR8+0x3010], R3 ;  /* 0x00301003ff0075a7 */ /* 0x000ee40008001108 */
[----:B---3--:R-:W-:Y:S05]  /*2590*/  @!P0 BRA `(.L_x_60) ;  /* 0xfffffffc00f88947 */ /* 0x008fea000383ffff */
[----:B------:R-:W-:Y:S05]  /*25a0*/  BRA `(.L_x_70) ;  /* 0xfffffff800247947 */ /* 0x000fea000383ffff */
        .weak           $__internal_0_$__cuda_sm10x_tcgen05_guardrail_trap_col_being_dealloced_not_returned_by_alloc
        .type           $__internal_0_$__cuda_sm10x_tcgen05_guardrail_trap_col_being_dealloced_not_returned_by_alloc,@function
        .size           $__internal_0_$__cuda_sm10x_tcgen05_guardrail_trap_col_being_dealloced_not_returned_by_alloc,($__internal_1_$__cuda_sm10x_tcgen05_guardrail_trap_phase_invalid_during_alloc - $__internal_0_$__cuda_sm10x_tcgen05_guardrail_trap_col_being_dealloced_not_returned_by_alloc)
$__internal_0_$__cuda_sm10x_tcgen05_guardrail_trap_col_being_dealloced_not_returned_by_alloc:
[----:B------:R-:W-:Y:S05]  /*25b0*/  BPT.TRAP 0x1 ;  /* 0x000000040000795c */ /* 0x000fea0000300000 */
[----:B------:R-:W-:-:S04]  /*25c0*/  IMAD.MOV.U32 R3, RZ, RZ, 0x0 ;  /* 0x00000000ff037424 */ /* 0x000fc800078e00ff */
[----:B------:R-:W-:Y:S05]  /*25d0*/  RET.REL.NODEC R2 `(gluon_tcgen05) ;  /* 0xffffffd802887950 */ /* 0x000fea0003c3ffff */
        .weak           $__internal_1_$__cuda_sm10x_tcgen05_guardrail_trap_phase_invalid_during_alloc
        .type           $__internal_1_$__cuda_sm10x_tcgen05_guardrail_trap_phase_invalid_during_alloc,@function
        .size           $__internal_1_$__cuda_sm10x_tcgen05_guardrail_trap_phase_invalid_during_alloc,($__internal_2_$__cuda_sm10x_tcgen05_guardrail_trap_unallocated_columns_being_dealloced - $__internal_1_$__cuda_sm10x_tcgen05_guardrail_trap_phase_invalid_during_alloc)
$__internal_1_$__cuda_sm10x_tcgen05_guardrail_trap_phase_invalid_during_alloc:
[----:B------:R-:W-:Y:S05]  /*25e0*/  BPT.TRAP 0x1 ;  /* 0x000000040000795c */ /* 0x000fea0000300000 */
[----:B------:R-:W-:-:S04]  /*25f0*/  IMAD.MOV.U32 R3, RZ, RZ, 0x0 ;  /* 0x00000000ff037424 */ /* 0x000fc800078e00ff */
[----:B------:R-:W-:Y:S05]  /*2600*/  RET.REL.NODEC R2 `(gluon_tcgen05) ;  /* 0xffffffd8027c7950 */ /* 0x000fea0003c3ffff */
        .weak           $__internal_2_$__cuda_sm10x_tcgen05_guardrail_trap_unallocated_columns_being_dealloced
        .type           $__internal_2_$__cuda_sm10x_tcgen05_guardrail_trap_unallocated_columns_being_dealloced,@function
        .size           $__internal_2_$__cuda_sm10x_tcgen05_guardrail_trap_unallocated_columns_being_dealloced,(.L_x_74 - $__internal_2_$__cuda_sm10x_tcgen05_guardrail_trap_unallocated_columns_being_dealloced)
$__internal_2_$__cuda_sm10x_tcgen05_guardrail_trap_unallocated_columns_being_dealloced:
[----:B------:R-:W-:Y:S05]  /*2610*/  BPT.TRAP 0x1 ;  /* 0x000000040000795c */ /* 0x000fea0000300000 */
[----:B------:R-:W-:-:S04]  /*2620*/  IMAD.MOV.U32 R3, RZ, RZ, 0x0 ;  /* 0x00000000ff037424 */ /* 0x000fc800078e00ff */
[----:B------:R-:W-:Y:S05]  /*2630*/  RET.REL.NODEC R2 `(gluon_tcgen05) ;  /* 0xffffffd802707950 */ /* 0x000fea0003c3ffff */
.L_x_71:
[----:B------:R-:W-:-:S00]  /*2640*/  BRA `(.L_x_71) ;  /* 0xfffffffc00fc7947 */ /* 0x000fc0000383ffff */
[----:B------:R-:W-:-:S00]  /*2650*/  NOP ;  /* 0x0000000000007918 */ /* 0x000fc00000000000 */
        /* <DEDUP_REMOVED lines=10> */
.L_x_74:


//--------------------- .nv.shared.gluon_tcgen05  --------------------------
	.section	.nv.shared.gluon_tcgen05,"aw",@nobits
	.sectionflags	@""
	.align	16
	.zero		1024


//--------------------- .nv.shared.reserved.0     --------------------------
	.section	.nv.shared.reserved.0,"aw",@nobits
	.align	8
	.weak		__nv_reservedSMEM_offset_0_alias
	.size		__nv_reservedSMEM_offset_0_alias, 0, 64
	.other		__nv_reservedSMEM_offset_0_alias,@"STO_CUDA_RESERVED_SHARED STV_DEFAULT"
__nv_reservedSMEM_offset_0_alias:
	.zero		0
.nv.shared.reserved.0:
	.zero		64
	.weak		__nv_reservedSMEM_allocation_phase
	.type		__nv_reservedSMEM_allocation_phase,@object
	.size		__nv_reservedSMEM_allocation_phase,(.L_0 - __nv_reservedSMEM_allocation_phase)
__nv_reservedSMEM_allocation_phase:
	.zero		1
.L_0:
	.zero		7
	.weak		__nv_reservedSMEM_devtool_atexit_pc
	.type		__nv_reservedSMEM_devtool_atexit_pc,@object
	.size		__nv_reservedSMEM_devtool_atexit_pc,(__nv_reservedSMEM_allocation_mask - __nv_reservedSMEM_devtool_atexit_pc)
__nv_reservedSMEM_devtool_atexit_pc:
	.zero		8
	.weak		__nv_reservedSMEM_allocation_mask
	.type		__nv_reservedSMEM_allocation_mask,@object
	.size		__nv_reservedSMEM_allocation_mask,(.L_2 - __nv_reservedSMEM_allocation_mask)
__nv_reservedSMEM_allocation_mask:
	.zero		4
.L_2:


//--------------------- .nv.constant0.gluon_tcgen05 --------------------------
	.section	.nv.constant0.gluon_tcgen05,"a",@progbits
	.sectionflags	@""
	.align	4
.nv.constant0.gluon_tcgen05:
	.zero		976


//--------------------- SYMBOLS --------------------------

	.type		.nv.reservedSmem.offset0,@object
	.size		.nv.reservedSmem.offset0,0x4
	.type		.nv.reservedSmem.cap,@object
	.size		.nv.reservedSmem.cap,0x4
